// auto-generated by cutlass_sweep.gemm — config: {"arch": "sm_100", "cluster_m": 1, "cluster_n": 2, "dtype": "e4m3", "dtype_b": "e4m3", "layout": "nt", "stages": 0, "tile_k": 32, "tile_m": 64, "tile_n": 256}
#include "cutlass/cutlass.h"
#include "cutlass/gemm/collective/collective_builder.hpp"
#include "cutlass/gemm/device/gemm_universal_adapter.h"
#include "cutlass/gemm/kernel/gemm_universal.hpp"
#include "cutlass/epilogue/collective/collective_builder.hpp"

using ElemA = cutlass::float_e4m3_t;
using ElemB = cutlass::float_e4m3_t;
using ElemCD = cutlass::float_e4m3_t;
using Acc  = float;
using TileShape    = cute::Shape<cute::_64, cute::_256, cute::_32>;
using ClusterShape = cute::Shape<cute::_1, cute::_2, cute::_1>;

using CollectiveEpilogue = typename cutlass::epilogue::collective::CollectiveBuilder<
    cutlass::arch::Sm100, cutlass::arch::OpClassTensorOp,
    TileShape, ClusterShape,
    cutlass::epilogue::collective::EpilogueTileAuto,
    Acc, Acc,
    ElemCD, cutlass::layout::RowMajor, 128 / cutlass::sizeof_bits<ElemCD>::value,
    ElemCD, cutlass::layout::RowMajor, 128 / cutlass::sizeof_bits<ElemCD>::value,
    cutlass::epilogue::collective::EpilogueScheduleAuto
  >::CollectiveOp;

using CollectiveMainloop = typename cutlass::gemm::collective::CollectiveBuilder<
    cutlass::arch::Sm100, cutlass::arch::OpClassTensorOp,
    ElemA, cutlass::layout::RowMajor, 128 / cutlass::sizeof_bits<ElemA>::value,
    ElemB, cutlass::layout::ColumnMajor, 128 / cutlass::sizeof_bits<ElemB>::value,
    Acc,
    TileShape, ClusterShape,
    cutlass::gemm::collective::StageCountAutoCarveout<static_cast<int>(sizeof(typename CollectiveEpilogue::SharedStorage))>,
    cutlass::gemm::collective::KernelScheduleAuto
  >::CollectiveOp;

using GemmKernel = cutlass::gemm::kernel::GemmUniversal<
    cute::Shape<int,int,int,int>,
    CollectiveMainloop,
    CollectiveEpilogue
>;
using Gemm = cutlass::gemm::device::GemmUniversalAdapter<GemmKernel>;

// Force the device kernel symbol into the cubin without needing a host main.
auto* _anchor = &cutlass::device_kernel<GemmKernel>;


// ===== COMPILED SASS (sm_100a) =====

	.target	sm_100a

	.elftype	@"ET_EXEC"


//--------------------- .note.nv.tkinfo           --------------------------
	.section	.note.nv.tkinfo,"",@"SHT_NOTE"
	.sectionflags	@"SHF_NOTE_NV_TKINFO"
	.tkinfo
        /*0018*/ 	.word	0x00000002
        /*0030*/ 	.string	""
        /*0030*/ 	.string	"ptxas"
        /*0030*/ 	.string	"Cuda compilation tools, release 13.0, V13.0.88"
        /*0030*/ 	.string	"Build cuda_13.0.r13.0/compiler.36424714_0"
        /*0030*/ 	.string	"-arch sm_100a -m 64 "



//--------------------- .note.nv.cuinfo           --------------------------
	.section	.note.nv.cuinfo,"",@"SHT_NOTE"
	.sectionflags	@"SHF_NOTE_NV_CUINFO"
        /*0018*/ 	.short	0x0002
        /*001a*/ 	.short	0x0064
        /*001c*/ 	.short	0x0082
	.zero		2


//--------------------- .nv.info                  --------------------------
	.section	.nv.info,"",@"SHT_CUDA_INFO"
	.align	4


	//----- nvinfo : EIATTR_REGCOUNT
	.align		4
        /*0000*/ 	.byte	0x04, 0x2f
        /*0002*/ 	.short	(.L_20 - .L_19)
	.align		4
.L_19:
        /*0004*/ 	.word	index@(_ZN7cutlass13device_kernelINS_4gemm6kernel13GemmUniversalIN4cute5tupleIJiiiiEEENS1_10collective13CollectiveMmaINS1_35MainloopSm100TmaUmmaWarpSpecializedILi20ELi2ELi4ENS5_IJNS4_1CILi1EEENSA_ILi2EEESB_EEEEENS5_IJNSA_ILi64EEENSA_ILi256EEENSA_ILi32EEEEEENS_12float_e4m3_tENS5_IJlSB_lEEESJ_SK_NS4_8TiledMMAINS4_8MMA_AtomIJNS4_10MMA_TraitsINS4_19SM100_MMA_F8F6F4_SSEJSJ_SJ_fSF_SG_NS4_17integral_constantINS4_4UMMA5MajorELSR_0EEESS_NSP_INSQ_7ScaleInELST_0EEESU_EEEEEENS4_6LayoutINS5_IJSB_SB_SB_EEENS5_IJNSA_ILi0EEESZ_SZ_EEEEENS5_IJNS4_10UnderscoreES12_S12_EEEEENS4_23SM90_TMA_LOAD_MULTICASTENS4_14ComposedLayoutINS4_7SwizzleILi1ELi4ELi3EEENS4_18smem_ptr_flag_bitsILi8EEENSX_INS5_IJNSA_ILi8EEESH_EEENS5_IJSH_SB_EEEEEEEvNS4_8identityENS4_13SM90_TMA_LOADES1F_vS1G_EENS_8epilogue10collective18CollectiveEpilogueINS1J_23Sm100TmaWarpSpecializedILi4ELi2ELi32ELb0ELb0EEEJSI_NS5_IJNSX_ISF_SB_EES1O_EEESJ_SK_SJ_SK_NS1J_6fusion15FusionCallbacksIS1N_NS1Q_17LinearCombinationISJ_fSJ_fLNS_15FloatRoundStyleE2EEESI_S1P_JEEENS4_5SM1004TMEM4LOAD26SM100_TMEM_LOAD_16dp32b32xES1H_NS16_INS17_ILi2ELi4ELi3EEES1A_NSX_INS5_IJS1B_SF_EEENS5_IJSF_SB_EEEEEEENS4_39AutoVectorizingCopyWithAssumedAlignmentILi128EEENS4_14SM90_TMA_STOREES24_S26_S26_EEEvvEEEEvNT_6ParamsE)
        /*0008*/ 	.word	0x00000075


	//----- nvinfo : EIATTR_FRAME_SIZE
	.align		4
.L_20:
        /*000c*/ 	.byte	0x04, 0x11
        /*000e*/ 	.short	(.L_22 - .L_21)
	.align		4
.L_21:
        /*0010*/ 	.word	index@($__internal_2_$__cuda_sm10x_tcgen05_guardrail_trap_unallocated_columns_being_dealloced)
        /*0014*/ 	.word	0x00000000


	//----- nvinfo : EIATTR_FRAME_SIZE
	.align		4
.L_22:
        /*0018*/ 	.byte	0x04, 0x11
        /*001a*/ 	.short	(.L_24 - .L_23)
	.align		4
.L_23:
        /*001c*/ 	.word	index@($__internal_1_$__cuda_sm10x_tcgen05_guardrail_trap_phase_invalid_during_alloc)
        /*0020*/ 	.word	0x00000000


	//----- nvinfo : EIATTR_FRAME_SIZE
	.align		4
.L_24:
        /*0024*/ 	.byte	0x04, 0x11
        /*0026*/ 	.short	(.L_26 - .L_25)
	.align		4
.L_25:
        /*0028*/ 	.word	index@($__internal_0_$__cuda_sm10x_tcgen05_guardrail_trap_col_being_dealloced_not_returned_by_alloc)
        /*002c*/ 	.word	0x00000000


	//----- nvinfo : EIATTR_FRAME_SIZE
	.align		4
.L_26:
        /*0030*/ 	.byte	0x04, 0x11
        /*0032*/ 	.short	(.L_28 - .L_27)
	.align		4
.L_27:
        /*0034*/ 	.word	index@(_ZN7cutlass13device_kernelINS_4gemm6kernel13GemmUniversalIN4cute5tupleIJiiiiEEENS1_10collective13CollectiveMmaINS1_35MainloopSm100TmaUmmaWarpSpecializedILi20ELi2ELi4ENS5_IJNS4_1CILi1EEENSA_ILi2EEESB_EEEEENS5_IJNSA_ILi64EEENSA_ILi256EEENSA_ILi32EEEEEENS_12float_e4m3_tENS5_IJlSB_lEEESJ_SK_NS4_8TiledMMAINS4_8MMA_AtomIJNS4_10MMA_TraitsINS4_19SM100_MMA_F8F6F4_SSEJSJ_SJ_fSF_SG_NS4_17integral_constantINS4_4UMMA5MajorELSR_0EEESS_NSP_INSQ_7ScaleInELST_0EEESU_EEEEEENS4_6LayoutINS5_IJSB_SB_SB_EEENS5_IJNSA_ILi0EEESZ_SZ_EEEEENS5_IJNS4_10UnderscoreES12_S12_EEEEENS4_23SM90_TMA_LOAD_MULTICASTENS4_14ComposedLayoutINS4_7SwizzleILi1ELi4ELi3EEENS4_18smem_ptr_flag_bitsILi8EEENSX_INS5_IJNSA_ILi8EEESH_EEENS5_IJSH_SB_EEEEEEEvNS4_8identityENS4_13SM90_TMA_LOADES1F_vS1G_EENS_8epilogue10collective18CollectiveEpilogueINS1J_23Sm100TmaWarpSpecializedILi4ELi2ELi32ELb0ELb0EEEJSI_NS5_IJNSX_ISF_SB_EES1O_EEESJ_SK_SJ_SK_NS1J_6fusion15FusionCallbacksIS1N_NS1Q_17LinearCombinationISJ_fSJ_fLNS_15FloatRoundStyleE2EEESI_S1P_JEEENS4_5SM1004TMEM4LOAD26SM100_TMEM_LOAD_16dp32b32xES1H_NS16_INS17_ILi2ELi4ELi3EEES1A_NSX_INS5_IJS1B_SF_EEENS5_IJSF_SB_EEEEEEENS4_39AutoVectorizingCopyWithAssumedAlignmentILi128EEENS4_14SM90_TMA_STOREES24_S26_S26_EEEvvEEEEvNT_6ParamsE)
        /*0038*/ 	.word	0x00000000


	//----- nvinfo : EIATTR_MIN_STACK_SIZE
	.align		4
.L_28:
        /*003c*/ 	.byte	0x04, 0x12
        /*003e*/ 	.short	(.L_30 - .L_29)
	.align		4
.L_29:
        /*0040*/ 	.word	index@(_ZN7cutlass13device_kernelINS_4gemm6kernel13GemmUniversalIN4cute5tupleIJiiiiEEENS1_10collective13CollectiveMmaINS1_35MainloopSm100TmaUmmaWarpSpecializedILi20ELi2ELi4ENS5_IJNS4_1CILi1EEENSA_ILi2EEESB_EEEEENS5_IJNSA_ILi64EEENSA_ILi256EEENSA_ILi32EEEEEENS_12float_e4m3_tENS5_IJlSB_lEEESJ_SK_NS4_8TiledMMAINS4_8MMA_AtomIJNS4_10MMA_TraitsINS4_19SM100_MMA_F8F6F4_SSEJSJ_SJ_fSF_SG_NS4_17integral_constantINS4_4UMMA5MajorELSR_0EEESS_NSP_INSQ_7ScaleInELST_0EEESU_EEEEEENS4_6LayoutINS5_IJSB_SB_SB_EEENS5_IJNSA_ILi0EEESZ_SZ_EEEEENS5_IJNS4_10UnderscoreES12_S12_EEEEENS4_23SM90_TMA_LOAD_MULTICASTENS4_14ComposedLayoutINS4_7SwizzleILi1ELi4ELi3EEENS4_18smem_ptr_flag_bitsILi8EEENSX_INS5_IJNSA_ILi8EEESH_EEENS5_IJSH_SB_EEEEEEEvNS4_8identityENS4_13SM90_TMA_LOADES1F_vS1G_EENS_8epilogue10collective18CollectiveEpilogueINS1J_23Sm100TmaWarpSpecializedILi4ELi2ELi32ELb0ELb0EEEJSI_NS5_IJNSX_ISF_SB_EES1O_EEESJ_SK_SJ_SK_NS1J_6fusion15FusionCallbacksIS1N_NS1Q_17LinearCombinationISJ_fSJ_fLNS_15FloatRoundStyleE2EEESI_S1P_JEEENS4_5SM1004TMEM4LOAD26SM100_TMEM_LOAD_16dp32b32xES1H_NS16_INS17_ILi2ELi4ELi3EEES1A_NSX_INS5_IJS1B_SF_EEENS5_IJSF_SB_EEEEEEENS4_39AutoVectorizingCopyWithAssumedAlignmentILi128EEENS4_14SM90_TMA_STOREES24_S26_S26_EEEvvEEEEvNT_6ParamsE)
        /*0044*/ 	.word	0x00000000
.L_30:


//--------------------- .nv.compat                --------------------------
	.section	.nv.compat,"",@"SHT_CUDA_COMPAT_INFO"
	.align	4
        /*0000*/ 	.byte	0x02, 0x09, 0x01, 0x00, 0x02, 0x02, 0x02, 0x00, 0x02, 0x05, 0x05, 0x00, 0x03, 0x07, 0x01, 0x01
        /*0010*/ 	.byte	0x02, 0x03, 0x01, 0x00, 0x02, 0x06, 0x01, 0x00, 0x04, 0x0b, 0x08, 0x00, 0x09, 0x00, 0x00, 0x00
        /*0020*/ 	.byte	0x00, 0x00, 0x00, 0x00


//--------------------- .nv.info._ZN7cutlass13device_kernelINS_4gemm6kernel13GemmUniversalIN4cute5tupleIJiiiiEEENS1_10collective13CollectiveMmaINS1_35MainloopSm100TmaUmmaWarpSpecializedILi20ELi2ELi4ENS5_IJNS4_1CILi1EEENSA_ILi2EEESB_EEEEENS5_IJNSA_ILi64EEENSA_ILi256EEENSA_ILi32EEEEEENS_12float_e4m3_tENS5_IJlSB_lEEESJ_SK_NS4_8TiledMMAINS4_8MMA_AtomIJNS4_10MMA_TraitsINS4_19SM100_MMA_F8F6F4_SSEJSJ_SJ_fSF_SG_NS4_17integral_constantINS4_4UMMA5MajorELSR_0EEESS_NSP_INSQ_7ScaleInELST_0EEESU_EEEEEENS4_6LayoutINS5_IJSB_SB_SB_EEENS5_IJNSA_ILi0EEESZ_SZ_EEEEENS5_IJNS4_10UnderscoreES12_S12_EEEEENS4_23SM90_TMA_LOAD_MULTICASTENS4_14ComposedLayoutINS4_7SwizzleILi1ELi4ELi3EEENS4_18smem_ptr_flag_bitsILi8EEENSX_INS5_IJNSA_ILi8EEESH_EEENS5_IJSH_SB_EEEEEEEvNS4_8identityENS4_13SM90_TMA_LOADES1F_vS1G_EENS_8epilogue10collective18CollectiveEpilogueINS1J_23Sm100TmaWarpSpecializedILi4ELi2ELi32ELb0ELb0EEEJSI_NS5_IJNSX_ISF_SB_EES1O_EEESJ_SK_SJ_SK_NS1J_6fusion15FusionCallbacksIS1N_NS1Q_17LinearCombinationISJ_fSJ_fLNS_15FloatRoundStyleE2EEESI_S1P_JEEENS4_5SM1004TMEM4LOAD26SM100_TMEM_LOAD_16dp32b32xES1H_NS16_INS17_ILi2ELi4ELi3EEES1A_NSX_INS5_IJS1B_SF_EEENS5_IJSF_SB_EEEEEEENS4_39AutoVectorizingCopyWithAssumedAlignmentILi128EEENS4_14SM90_TMA_STOREES24_S26_S26_EEEvvEEEEvNT_6ParamsE --------------------------
	.section	.nv.info._ZN7cutlass13device_kernelINS_4gemm6kernel13GemmUniversalIN4cute5tupleIJiiiiEEENS1_10collective13CollectiveMmaINS1_35MainloopSm100TmaUmmaWarpSpecializedILi20ELi2ELi4ENS5_IJNS4_1CILi1EEENSA_ILi2EEESB_EEEEENS5_IJNSA_ILi64EEENSA_ILi256EEENSA_ILi32EEEEEENS_12float_e4m3_tENS5_IJlSB_lEEESJ_SK_NS4_8TiledMMAINS4_8MMA_AtomIJNS4_10MMA_TraitsINS4_19SM100_MMA_F8F6F4_SSEJSJ_SJ_fSF_SG_NS4_17integral_constantINS4_4UMMA5MajorELSR_0EEESS_NSP_INSQ_7ScaleInELST_0EEESU_EEEEEENS4_6LayoutINS5_IJSB_SB_SB_EEENS5_IJNSA_ILi0EEESZ_SZ_EEEEENS5_IJNS4_10UnderscoreES12_S12_EEEEENS4_23SM90_TMA_LOAD_MULTICASTENS4_14ComposedLayoutINS4_7SwizzleILi1ELi4ELi3EEENS4_18smem_ptr_flag_bitsILi8EEENSX_INS5_IJNSA_ILi8EEESH_EEENS5_IJSH_SB_EEEEEEEvNS4_8identityENS4_13SM90_TMA_LOADES1F_vS1G_EENS_8epilogue10collective18CollectiveEpilogueINS1J_23Sm100TmaWarpSpecializedILi4ELi2ELi32ELb0ELb0EEEJSI_NS5_IJNSX_ISF_SB_EES1O_EEESJ_SK_SJ_SK_NS1J_6fusion15FusionCallbacksIS1N_NS1Q_17LinearCombinationISJ_fSJ_fLNS_15FloatRoundStyleE2EEESI_S1P_JEEENS4_5SM1004TMEM4LOAD26SM100_TMEM_LOAD_16dp32b32xES1H_NS16_INS17_ILi2ELi4ELi3EEES1A_NSX_INS5_IJS1B_SF_EEENS5_IJSF_SB_EEEEEEENS4_39AutoVectorizingCopyWithAssumedAlignmentILi128EEENS4_14SM90_TMA_STOREES24_S26_S26_EEEvvEEEEvNT_6ParamsE,"",@"SHT_CUDA_INFO"
	.sectionflags	@""
	.align	4


	//----- nvinfo : EIATTR_CUDA_API_VERSION
	.align		4
        /*0000*/ 	.byte	0x04, 0x37
        /*0002*/ 	.short	(.L_32 - .L_31)
.L_31:
        /*0004*/ 	.word	0x00000082


	//----- nvinfo : EIATTR_KPARAM_INFO
	.align		4
.L_32:
        /*0008*/ 	.byte	0x04, 0x17
        /*000a*/ 	.short	(.L_34 - .L_33)
.L_33:
        /*000c*/ 	.word	0x00000000
        /*0010*/ 	.short	0x0000
        /*0012*/ 	.short	0x0000
        /*0014*/ 	.byte	0x00, 0xf0, 0x01, 0x20


	//----- nvinfo : EIATTR_AT_ENTRY_FRAGMENTS
	.align		4
.L_34:
        /*0018*/ 	.byte	0x04, 0x4f
        /*001a*/ 	.short	(.L_36 - .L_35)


	//   ....[0]....
.L_35:
        /*001c*/ 	.word	0x00000006


	//----- nvinfo : EIATTR_RESERVED_SMEM_USED
	.align		4
.L_36:
        /*0020*/ 	.byte	0x01, 0x41
	.zero		2


	//----- nvinfo : EIATTR_SPARSE_MMA_MASK
	.align		4
        /*0024*/ 	.byte	0x03, 0x50
        /*0026*/ 	.short	0x0000


	//----- nvinfo : EIATTR_TCGEN05_1CTA_USED
	.align		4
        /*0028*/ 	.byte	0x01, 0x51
	.zero		2


	//----- nvinfo : EIATTR_MAXREG_COUNT
	.align		4
        /*002c*/ 	.byte	0x03, 0x1b
        /*002e*/ 	.short	0x00ff


	//----- nvinfo : EIATTR_NUM_BARRIERS
	.align		4
        /*0030*/ 	.byte	0x02, 0x4c
        /*0032*/ 	.byte	0x07
	.zero		1


	//----- nvinfo : EIATTR_EXTERNS
	.align		4
        /*0034*/ 	.byte	0x04, 0x0f
        /*0036*/ 	.short	(.L_38 - .L_37)


	//   ....[0]....
	.align		4
.L_37:
        /*0038*/ 	.word	index@(__assertfail)


	//----- nvinfo : EIATTR_MERCURY_ISA_VERSION
	.align		4
.L_38:
        /*003c*/ 	.byte	0x03, 0x5f
        /*003e*/ 	.short	0x0101


	//----- nvinfo : EIATTR_INT_WARP_WIDE_INSTR_OFFSETS
	.align		4
        /*0040*/ 	.byte	0x04, 0x31
        /*0042*/ 	.short	(.L_40 - .L_39)


	//   ....[0]....
.L_39:
        /*0044*/ 	.word	0x000046d0


	//   ....[1]....
        /*0048*/ 	.word	0x000046f0


	//   ....[2]....
        /*004c*/ 	.word	0x00004720


	//   ....[3]....
        /*0050*/ 	.word	0x000052a0


	//   ....[4]....
        /*0054*/ 	.word	0x00005310


	//   ....[5]....
        /*0058*/ 	.word	0x000053e0


	//   ....[6]....
        /*005c*/ 	.word	0x00005460


	//   ....[7]....
        /*0060*/ 	.word	0x00005550


	//   ....[8]....
        /*0064*/ 	.word	0x000055d0


	//   ....[9]....
        /*0068*/ 	.word	0x000056b0


	//   ....[10]....
        /*006c*/ 	.word	0x00005760


	//----- nvinfo : EIATTR_COOP_GROUP_MASK_REGIDS
	.align		4
.L_40:
        /*0070*/ 	.byte	0x04, 0x29
        /*0072*/ 	.short	(.L_42 - .L_41)


	//   ....[0]....
.L_41:
        /*0074*/ 	.word	0xffffffff


	//   ....[1]....
        /*0078*/ 	.word	0xffffffff


	//   ....[2]....
        /*007c*/ 	.word	0xffffffff


	//   ....[3]....
        /*0080*/ 	.word	0xffffffff


	//   ....[4]....
        /*0084*/ 	.word	0xffffffff


	//   ....[5]....
        /*0088*/ 	.word	0xffffffff


	//   ....[6]....
        /*008c*/ 	.word	0xffffffff


	//   ....[7]....
        /*0090*/ 	.word	0xffffffff


	//   ....[8]....
        /*0094*/ 	.word	0xffffffff


	//   ....[9]....
        /*0098*/ 	.word	0xffffffff


	//   ....[10]....
        /*009c*/ 	.word	0xffffffff


	//   ....[11]....
        /*00a0*/ 	.word	0xffffffff


	//   ....[12]....
        /*00a4*/ 	.word	0xffffffff


	//   ....[13]....
        /*00a8*/ 	.word	0xffffffff


	//----- nvinfo : EIATTR_COOP_GROUP_INSTR_OFFSETS
	.align		4
.L_42:
        /*00ac*/ 	.byte	0x04, 0x28
        /*00ae*/ 	.short	(.L_44 - .L_43)


	//   ....[0]....
.L_43:
        /*00b0*/ 	.word	0x00000080


	//   ....[1]....
        /*00b4*/ 	.word	0x000004f0


	//   ....[2]....
        /*00b8*/ 	.word	0x000008d0


	//   ....[3]....
        /*00bc*/ 	.word	0x00000a70


	//   ....[4]....
        /*00c0*/ 	.word	0x00000b70


	//   ....[5]....
        /*00c4*/ 	.word	0x00000ce0


	//   ....[6]....
        /*00c8*/ 	.word	0x00000e80


	//   ....[7]....
        /*00cc*/ 	.word	0x00001030


	//   ....[8]....
        /*00d0*/ 	.word	0x00002230


	//   ....[9]....
        /*00d4*/ 	.word	0x00003a10


	//   ....[10]....
        /*00d8*/ 	.word	0x00003c20


	//   ....[11]....
        /*00dc*/ 	.word	0x00003c50


	//   ....[12]....
        /*00e0*/ 	.word	0x000045b0


	//   ....[13]....
        /*00e4*/ 	.word	0x000047e0


	//----- nvinfo : EIATTR_VRC_CTA_INIT_COUNT
	.align		4
.L_44:
        /*00e8*/ 	.byte	0x02, 0x4a
        /*00ea*/ 	.byte	0x80
	.zero		1


	//----- nvinfo : EIATTR_SYSCALL_OFFSETS
	.align		4
        /*00ec*/ 	.byte	0x04, 0x46
        /*00ee*/ 	.short	(.L_46 - .L_45)


	//   ....[0]....
.L_45:
        /*00f0*/ 	.word	0x000063f0


	//   ....[1]....
        /*00f4*/ 	.word	0x00006530


	//   ....[2]....
        /*00f8*/ 	.word	0x00006d60


	//   ....[3]....
        /*00fc*/ 	.word	0x00007af0


	//   ....[4]....
        /*0100*/ 	.word	0x00008840


	//   ....[5]....
        /*0104*/ 	.word	0x000095c0


	//----- nvinfo : EIATTR_MBARRIER_INSTR_OFFSETS
	.align		4
.L_46:
        /*0108*/ 	.byte	0x04, 0x39
        /*010a*/ 	.short	(.L_48 - .L_47)


	//   ....[0]....
.L_47:
        /*010c*/ 	.word	0x00000630
        /*0110*/ 	.word	0x000000ff
        /*0114*/ 	.word	0x00000000
        /*0118*/ 	.short	0x0100
        /*011a*/ 	.byte	0x04
	.zero		1


	//   ....[1]....
        /*011c*/ 	.word	0x00000640
        /*0120*/ 	.word	0x000000ff
        /*0124*/ 	.word	0x000000a0
        /*0128*/ 	.short	0x0100
        /*012a*/ 	.byte	0x04
	.zero		1


	//   ....[2]....
        /*012c*/ 	.word	0x00000650
        /*0130*/ 	.word	0x000000ff
        /*0134*/ 	.word	0x00000008
        /*0138*/ 	.short	0x0100
        /*013a*/ 	.byte	0x04
	.zero		1


	//   ....[3]....
        /*013c*/ 	.word	0x00000660
        /*0140*/ 	.word	0x000000ff
        /*0144*/ 	.word	0x000000a8
        /*0148*/ 	.short	0x0100
        /*014a*/ 	.byte	0x04
	.zero		1


	//   ....[4]....
        /*014c*/ 	.word	0x00000670
        /*0150*/ 	.word	0x000000ff
        /*0154*/ 	.word	0x00000010
        /*0158*/ 	.short	0x0100
        /*015a*/ 	.byte	0x04
	.zero		1


	//   ....[5]....
        /*015c*/ 	.word	0x00000680
        /*0160*/ 	.word	0x000000ff
        /*0164*/ 	.word	0x000000b0
        /*0168*/ 	.short	0x0100
        /*016a*/ 	.byte	0x04
	.zero		1


	//   ....[6]....
        /*016c*/ 	.word	0x00000690
        /*0170*/ 	.word	0x000000ff
        /*0174*/ 	.word	0x00000018
        /*0178*/ 	.short	0x0100
        /*017a*/ 	.byte	0x04
	.zero		1


	//   ....[7]....
        /*017c*/ 	.word	0x000006a0
        /*0180*/ 	.word	0x000000ff
        /*0184*/ 	.word	0x000000b8
        /*0188*/ 	.short	0x0100
        /*018a*/ 	.byte	0x04
	.zero		1


	//   ....[8]....
        /*018c*/ 	.word	0x000006b0
        /*0190*/ 	.word	0x000000ff
        /*0194*/ 	.word	0x00000020
        /*0198*/ 	.short	0x0100
        /*019a*/ 	.byte	0x04
	.zero		1


	//   ....[9]....
        /*019c*/ 	.word	0x000006c0
        /*01a0*/ 	.word	0x000000ff
        /*01a4*/ 	.word	0x000000c0
        /*01a8*/ 	.short	0x0100
        /*01aa*/ 	.byte	0x04
	.zero		1


	//   ....[10]....
        /*01ac*/ 	.word	0x000006d0
        /*01b0*/ 	.word	0x000000ff
        /*01b4*/ 	.word	0x00000028
        /*01b8*/ 	.short	0x0100
        /*01ba*/ 	.byte	0x04
	.zero		1


	//   ....[11]....
        /*01bc*/ 	.word	0x000006e0
        /*01c0*/ 	.word	0x000000ff
        /*01c4*/ 	.word	0x000000c8
        /*01c8*/ 	.short	0x0100
        /*01ca*/ 	.byte	0x04
	.zero		1


	//   ....[12]....
        /*01cc*/ 	.word	0x000006f0
        /*01d0*/ 	.word	0x000000ff
        /*01d4*/ 	.word	0x00000030
        /*01d8*/ 	.short	0x0100
        /*01da*/ 	.byte	0x04
	.zero		1


	//   ....[13]....
        /*01dc*/ 	.word	0x00000700
        /*01e0*/ 	.word	0x000000ff
        /*01e4*/ 	.word	0x000000d0
        /*01e8*/ 	.short	0x0100
        /*01ea*/ 	.byte	0x04
	.zero		1


	//   ....[14]....
        /*01ec*/ 	.word	0x00000710
        /*01f0*/ 	.word	0x000000ff
        /*01f4*/ 	.word	0x00000038
        /*01f8*/ 	.short	0x0100
        /*01fa*/ 	.byte	0x04
	.zero		1


	//   ....[15]....
        /*01fc*/ 	.word	0x00000720
        /*0200*/ 	.word	0x000000ff
        /*0204*/ 	.word	0x000000d8
        /*0208*/ 	.short	0x0100
        /*020a*/ 	.byte	0x04
	.zero		1


	//   ....[16]....
        /*020c*/ 	.word	0x00000730
        /*0210*/ 	.word	0x000000ff
        /*0214*/ 	.word	0x00000040
        /*0218*/ 	.short	0x0100
        /*021a*/ 	.byte	0x04
	.zero		1


	//   ....[17]....
        /*021c*/ 	.word	0x00000740
        /*0220*/ 	.word	0x000000ff
        /*0224*/ 	.word	0x000000e0
        /*0228*/ 	.short	0x0100
        /*022a*/ 	.byte	0x04
	.zero		1


	//   ....[18]....
        /*022c*/ 	.word	0x00000750
        /*0230*/ 	.word	0x000000ff
        /*0234*/ 	.word	0x00000048
        /*0238*/ 	.short	0x0100
        /*023a*/ 	.byte	0x04
	.zero		1


	//   ....[19]....
        /*023c*/ 	.word	0x00000760
        /*0240*/ 	.word	0x000000ff
        /*0244*/ 	.word	0x000000e8
        /*0248*/ 	.short	0x0100
        /*024a*/ 	.byte	0x04
	.zero		1


	//   ....[20]....
        /*024c*/ 	.word	0x00000770
        /*0250*/ 	.word	0x000000ff
        /*0254*/ 	.word	0x00000050
        /*0258*/ 	.short	0x0100
        /*025a*/ 	.byte	0x04
	.zero		1


	//   ....[21]....
        /*025c*/ 	.word	0x00000780
        /*0260*/ 	.word	0x000000ff
        /*0264*/ 	.word	0x000000f0
        /*0268*/ 	.short	0x0100
        /*026a*/ 	.byte	0x04
	.zero		1


	//   ....[22]....
        /*026c*/ 	.word	0x00000790
        /*0270*/ 	.word	0x000000ff
        /*0274*/ 	.word	0x00000058
        /*0278*/ 	.short	0x0100
        /*027a*/ 	.byte	0x04
	.zero		1


	//   ....[23]....
        /*027c*/ 	.word	0x000007a0
        /*0280*/ 	.word	0x000000ff
        /*0284*/ 	.word	0x000000f8
        /*0288*/ 	.short	0x0100
        /*028a*/ 	.byte	0x04
	.zero		1


	//   ....[24]....
        /*028c*/ 	.word	0x000007b0
        /*0290*/ 	.word	0x000000ff
        /*0294*/ 	.word	0x00000060
        /*0298*/ 	.short	0x0100
        /*029a*/ 	.byte	0x04
	.zero		1


	//   ....[25]....
        /*029c*/ 	.word	0x000007c0
        /*02a0*/ 	.word	0x000000ff
        /*02a4*/ 	.word	0x00000100
        /*02a8*/ 	.short	0x0100
        /*02aa*/ 	.byte	0x04
	.zero		1


	//   ....[26]....
        /*02ac*/ 	.word	0x000007d0
        /*02b0*/ 	.word	0x000000ff
        /*02b4*/ 	.word	0x00000068
        /*02b8*/ 	.short	0x0100
        /*02ba*/ 	.byte	0x04
	.zero		1


	//   ....[27]....
        /*02bc*/ 	.word	0x000007e0
        /*02c0*/ 	.word	0x000000ff
        /*02c4*/ 	.word	0x00000108
        /*02c8*/ 	.short	0x0100
        /*02ca*/ 	.byte	0x04
	.zero		1


	//   ....[28]....
        /*02cc*/ 	.word	0x000007f0
        /*02d0*/ 	.word	0x000000ff
        /*02d4*/ 	.word	0x00000070
        /*02d8*/ 	.short	0x0100
        /*02da*/ 	.byte	0x04
	.zero		1


	//   ....[29]....
        /*02dc*/ 	.word	0x00000800
        /*02e0*/ 	.word	0x000000ff
        /*02e4*/ 	.word	0x00000110
        /*02e8*/ 	.short	0x0100
        /*02ea*/ 	.byte	0x04
	.zero		1


	//   ....[30]....
        /*02ec*/ 	.word	0x00000810
        /*02f0*/ 	.word	0x000000ff
        /*02f4*/ 	.word	0x00000078
        /*02f8*/ 	.short	0x0100
        /*02fa*/ 	.byte	0x04
	.zero		1


	//   ....[31]....
        /*02fc*/ 	.word	0x00000820
        /*0300*/ 	.word	0x000000ff
        /*0304*/ 	.word	0x00000118
        /*0308*/ 	.short	0x0100
        /*030a*/ 	.byte	0x04
	.zero		1


	//   ....[32]....
        /*030c*/ 	.word	0x00000830
        /*0310*/ 	.word	0x000000ff
        /*0314*/ 	.word	0x00000080
        /*0318*/ 	.short	0x0100
        /*031a*/ 	.byte	0x04
	.zero		1


	//   ....[33]....
        /*031c*/ 	.word	0x00000840
        /*0320*/ 	.word	0x000000ff
        /*0324*/ 	.word	0x00000120
        /*0328*/ 	.short	0x0100
        /*032a*/ 	.byte	0x04
	.zero		1


	//   ....[34]....
        /*032c*/ 	.word	0x00000850
        /*0330*/ 	.word	0x000000ff
        /*0334*/ 	.word	0x00000088
        /*0338*/ 	.short	0x0100
        /*033a*/ 	.byte	0x04
	.zero		1


	//   ....[35]....
        /*033c*/ 	.word	0x00000860
        /*0340*/ 	.word	0x000000ff
        /*0344*/ 	.word	0x00000128
        /*0348*/ 	.short	0x0100
        /*034a*/ 	.byte	0x04
	.zero		1


	//   ....[36]....
        /*034c*/ 	.word	0x00000870
        /*0350*/ 	.word	0x000000ff
        /*0354*/ 	.word	0x00000090
        /*0358*/ 	.short	0x0100
        /*035a*/ 	.byte	0x04
	.zero		1


	//   ....[37]....
        /*035c*/ 	.word	0x00000880
        /*0360*/ 	.word	0x000000ff
        /*0364*/ 	.word	0x00000130
        /*0368*/ 	.short	0x0100
        /*036a*/ 	.byte	0x04
	.zero		1


	//   ....[38]....
        /*036c*/ 	.word	0x00000890
        /*0370*/ 	.word	0x000000ff
        /*0374*/ 	.word	0x00000098
        /*0378*/ 	.short	0x0100
        /*037a*/ 	.byte	0x04
	.zero		1


	//   ....[39]....
        /*037c*/ 	.word	0x000008a0
        /*0380*/ 	.word	0x000000ff
        /*0384*/ 	.word	0x00000138
        /*0388*/ 	.short	0x0100
        /*038a*/ 	.byte	0x04
	.zero		1


	//   ....[40]....
        /*038c*/ 	.word	0x000009e0
        /*0390*/ 	.word	0x000000ff
        /*0394*/ 	.word	0x00000140
        /*0398*/ 	.short	0x0100
        /*039a*/ 	.byte	0x04
	.zero		1


	//   ....[41]....
        /*039c*/ 	.word	0x000009f0
        /*03a0*/ 	.word	0x000000ff
        /*03a4*/ 	.word	0x00000160
        /*03a8*/ 	.short	0x0100
        /*03aa*/ 	.byte	0x04
	.zero		1


	//   ....[42]....
        /*03ac*/ 	.word	0x00000a00
        /*03b0*/ 	.word	0x000000ff
        /*03b4*/ 	.word	0x00000148
        /*03b8*/ 	.short	0x0100
        /*03ba*/ 	.byte	0x04
	.zero		1


	//   ....[43]....
        /*03bc*/ 	.word	0x00000a10
        /*03c0*/ 	.word	0x000000ff
        /*03c4*/ 	.word	0x00000168
        /*03c8*/ 	.short	0x0100
        /*03ca*/ 	.byte	0x04
	.zero		1


	//   ....[44]....
        /*03cc*/ 	.word	0x00000a20
        /*03d0*/ 	.word	0x000000ff
        /*03d4*/ 	.word	0x00000150
        /*03d8*/ 	.short	0x0100
        /*03da*/ 	.byte	0x04
	.zero		1


	//   ....[45]....
        /*03dc*/ 	.word	0x00000a30
        /*03e0*/ 	.word	0x000000ff
        /*03e4*/ 	.word	0x00000170
        /*03e8*/ 	.short	0x0100
        /*03ea*/ 	.byte	0x04
	.zero		1


	//   ....[46]....
        /*03ec*/ 	.word	0x00000a40
        /*03f0*/ 	.word	0x000000ff
        /*03f4*/ 	.word	0x00000158
        /*03f8*/ 	.short	0x0100
        /*03fa*/ 	.byte	0x04
	.zero		1


	//   ....[47]....
        /*03fc*/ 	.word	0x00000a50
        /*0400*/ 	.word	0x000000ff
        /*0404*/ 	.word	0x00000178
        /*0408*/ 	.short	0x0100
        /*040a*/ 	.byte	0x04
	.zero		1


	//   ....[48]....
        /*040c*/ 	.word	0x00000b40
        /*0410*/ 	.word	0x000000ff
        /*0414*/ 	.word	0x00000180
        /*0418*/ 	.short	0x0100
        /*041a*/ 	.byte	0x06
	.zero		1


	//   ....[49]....
        /*041c*/ 	.word	0x00000b50
        /*0420*/ 	.word	0x000000ff
        /*0424*/ 	.word	0x00000188
        /*0428*/ 	.short	0x0100
        /*042a*/ 	.byte	0x06
	.zero		1


	//   ....[50]....
        /*042c*/ 	.word	0x00000c90
        /*0430*/ 	.word	0x000000ff
        /*0434*/ 	.word	0x00000190
        /*0438*/ 	.short	0x0100
        /*043a*/ 	.byte	0x06
	.zero		1


	//   ....[51]....
        /*043c*/ 	.word	0x00000ca0
        /*0440*/ 	.word	0x000000ff
        /*0444*/ 	.word	0x000001a0
        /*0448*/ 	.short	0x0100
        /*044a*/ 	.byte	0x06
	.zero		1


	//   ....[52]....
        /*044c*/ 	.word	0x00000cb0
        /*0450*/ 	.word	0x000000ff
        /*0454*/ 	.word	0x00000198
        /*0458*/ 	.short	0x0100
        /*045a*/ 	.byte	0x06
	.zero		1


	//   ....[53]....
        /*045c*/ 	.word	0x00000cc0
        /*0460*/ 	.word	0x000000ff
        /*0464*/ 	.word	0x000001a8
        /*0468*/ 	.short	0x0100
        /*046a*/ 	.byte	0x06
	.zero		1


	//   ....[54]....
        /*046c*/ 	.word	0x00000df0
        /*0470*/ 	.word	0x000000ff
        /*0474*/ 	.word	0x000001b0
        /*0478*/ 	.short	0x0100
        /*047a*/ 	.byte	0x04
	.zero		1


	//   ....[55]....
        /*047c*/ 	.word	0x00000e00
        /*0480*/ 	.word	0x000000ff
        /*0484*/ 	.word	0x000001d0
        /*0488*/ 	.short	0x0100
        /*048a*/ 	.byte	0x04
	.zero		1


	//   ....[56]....
        /*048c*/ 	.word	0x00000e10
        /*0490*/ 	.word	0x000000ff
        /*0494*/ 	.word	0x000001b8
        /*0498*/ 	.short	0x0100
        /*049a*/ 	.byte	0x04
	.zero		1


	//   ....[57]....
        /*049c*/ 	.word	0x00000e20
        /*04a0*/ 	.word	0x000000ff
        /*04a4*/ 	.word	0x000001d8
        /*04a8*/ 	.short	0x0100
        /*04aa*/ 	.byte	0x04
	.zero		1


	//   ....[58]....
        /*04ac*/ 	.word	0x00000e30
        /*04b0*/ 	.word	0x000000ff
        /*04b4*/ 	.word	0x000001c0
        /*04b8*/ 	.short	0x0100
        /*04ba*/ 	.byte	0x04
	.zero		1


	//   ....[59]....
        /*04bc*/ 	.word	0x00000e40
        /*04c0*/ 	.word	0x000000ff
        /*04c4*/ 	.word	0x000001e0
        /*04c8*/ 	.short	0x0100
        /*04ca*/ 	.byte	0x04
	.zero		1


	//   ....[60]....
        /*04cc*/ 	.word	0x00000e50
        /*04d0*/ 	.word	0x000000ff
        /*04d4*/ 	.word	0x000001c8
        /*04d8*/ 	.short	0x0100
        /*04da*/ 	.byte	0x04
	.zero		1


	//   ....[61]....
        /*04dc*/ 	.word	0x00000e60
        /*04e0*/ 	.word	0x000000ff
        /*04e4*/ 	.word	0x000001e8
        /*04e8*/ 	.short	0x0100
        /*04ea*/ 	.byte	0x04
	.zero		1


	//   ....[62]....
        /*04ec*/ 	.word	0x00000f50
        /*04f0*/ 	.word	0x000000ff
        /*04f4*/ 	.word	0x000001f0
        /*04f8*/ 	.short	0x0100
        /*04fa*/ 	.byte	0x04
	.zero		1


	//   ....[63]....
        /*04fc*/ 	.word	0x00000f60
        /*0500*/ 	.word	0x000000ff
        /*0504*/ 	.word	0x00000200
        /*0508*/ 	.short	0x0100
        /*050a*/ 	.byte	0x04
	.zero		1


	//   ....[64]....
        /*050c*/ 	.word	0x00000f70
        /*0510*/ 	.word	0x000000ff
        /*0514*/ 	.word	0x000001f8
        /*0518*/ 	.short	0x0100
        /*051a*/ 	.byte	0x04
	.zero		1


	//   ....[65]....
        /*051c*/ 	.word	0x00000f80
        /*0520*/ 	.word	0x000000ff
        /*0524*/ 	.word	0x00000208
        /*0528*/ 	.short	0x0100
        /*052a*/ 	.byte	0x04
	.zero		1


	//   ....[66]....
        /*052c*/ 	.word	0x00001ae0
        /*0530*/ 	.word	0x00000000
        /*0534*/ 	.word	0x00000200
        /*0538*/ 	.short	0x010a
        /*053a*/ 	.byte	0xff
	.zero		1


	//   ....[67]....
        /*053c*/ 	.word	0x00001b00
        /*0540*/ 	.word	0x00000000
        /*0544*/ 	.word	0x000001f0
        /*0548*/ 	.short	0x0101
        /*054a*/ 	.byte	0xff
	.zero		1


	//   ....[68]....
        /*054c*/ 	.word	0x00001bc0
        /*0550*/ 	.word	0x000000ff
        /*0554*/ 	.word	0x000000a0
        /*0558*/ 	.short	0x010a
        /*055a*/ 	.byte	0x04
	.zero		1


	//   ....[69]....
        /*055c*/ 	.word	0x00001c40
        /*0560*/ 	.word	0x000000ff
        /*0564*/ 	.word	0x000000a0
        /*0568*/ 	.short	0x010a
        /*056a*/ 	.byte	0x21
	.zero		1


	//   ....[70]....
        /*056c*/ 	.word	0x00001dd0
        /*0570*/ 	.word	0x000000ff
        /*0574*/ 	.word	0x000000a0
        /*0578*/ 	.short	0x010a
        /*057a*/ 	.byte	0x08
	.zero		1


	//   ....[71]....
        /*057c*/ 	.word	0x00001ef0
        /*0580*/ 	.word	0x000000ff
        /*0584*/ 	.word	0x00000188
        /*0588*/ 	.short	0x0101
        /*058a*/ 	.byte	0x07
	.zero		1


	//   ....[72]....
        /*058c*/ 	.word	0x00001f10
        /*0590*/ 	.word	0x000000ff
        /*0594*/ 	.word	0x000000a0
        /*0598*/ 	.short	0x010a
        /*059a*/ 	.byte	0x04
	.zero		1


	//   ....[73]....
        /*059c*/ 	.word	0x00001f90
        /*05a0*/ 	.word	0x000000ff
        /*05a4*/ 	.word	0x000000a0
        /*05a8*/ 	.short	0x010a
        /*05aa*/ 	.byte	0x11
	.zero		1


	//   ....[74]....
        /*05ac*/ 	.word	0x00002120
        /*05b0*/ 	.word	0x000000ff
        /*05b4*/ 	.word	0x000000a0
        /*05b8*/ 	.short	0x010a
        /*05ba*/ 	.byte	0x06
	.zero		1


	//   ....[75]....
        /*05bc*/ 	.word	0x00002260
        /*05c0*/ 	.word	0x00000003
        /*05c4*/ 	.word	0x00000190
        /*05c8*/ 	.short	0x010a
        /*05ca*/ 	.byte	0xff
	.zero		1


	//   ....[76]....
        /*05cc*/ 	.word	0x000023b0
        /*05d0*/ 	.word	0x00000000
        /*05d4*/ 	.word	0x00000000
        /*05d8*/ 	.short	0x0101
        /*05da*/ 	.byte	0xff
	.zero		1


	//   ....[77]....
        /*05dc*/ 	.word	0x00002960
        /*05e0*/ 	.word	0x000000ff
        /*05e4*/ 	.word	0x00000000
        /*05e8*/ 	.short	0x010a
        /*05ea*/ 	.byte	0x04
	.zero		1


	//   ....[78]....
        /*05ec*/ 	.word	0x000029f0
        /*05f0*/ 	.word	0x000000ff
        /*05f4*/ 	.word	0x00000000
        /*05f8*/ 	.short	0x010a
        /*05fa*/ 	.byte	0x05
	.zero		1


	//   ....[79]....
        /*05fc*/ 	.word	0x00002a80
        /*0600*/ 	.word	0x000000ff
        /*0604*/ 	.word	0x00000000
        /*0608*/ 	.short	0x010a
        /*060a*/ 	.byte	0x05
	.zero		1


	//   ....[80]....
        /*060c*/ 	.word	0x00002b10
        /*0610*/ 	.word	0x000000ff
        /*0614*/ 	.word	0x00000000
        /*0618*/ 	.short	0x010a
        /*061a*/ 	.byte	0x05
	.zero		1


	//   ....[81]....
        /*061c*/ 	.word	0x00002ba0
        /*0620*/ 	.word	0x000000ff
        /*0624*/ 	.word	0x00000000
        /*0628*/ 	.short	0x010a
        /*062a*/ 	.byte	0x05
	.zero		1


	//   ....[82]....
        /*062c*/ 	.word	0x00002c30
        /*0630*/ 	.word	0x000000ff
        /*0634*/ 	.word	0x00000000
        /*0638*/ 	.short	0x010a
        /*063a*/ 	.byte	0x05
	.zero		1


	//   ....[83]....
        /*063c*/ 	.word	0x00002cc0
        /*0640*/ 	.word	0x000000ff
        /*0644*/ 	.word	0x00000000
        /*0648*/ 	.short	0x010a
        /*064a*/ 	.byte	0x05
	.zero		1


	//   ....[84]....
        /*064c*/ 	.word	0x00002d50
        /*0650*/ 	.word	0x000000ff
        /*0654*/ 	.word	0x00000000
        /*0658*/ 	.short	0x010a
        /*065a*/ 	.byte	0x05
	.zero		1


	//   ....[85]....
        /*065c*/ 	.word	0x00002de0
        /*0660*/ 	.word	0x000000ff
        /*0664*/ 	.word	0x00000000
        /*0668*/ 	.short	0x010a
        /*066a*/ 	.byte	0x05
	.zero		1


	//   ....[86]....
        /*066c*/ 	.word	0x00002e70
        /*0670*/ 	.word	0x000000ff
        /*0674*/ 	.word	0x00000000
        /*0678*/ 	.short	0x010a
        /*067a*/ 	.byte	0x05
	.zero		1


	//   ....[87]....
        /*067c*/ 	.word	0x00002f00
        /*0680*/ 	.word	0x000000ff
        /*0684*/ 	.word	0x00000000
        /*0688*/ 	.short	0x010a
        /*068a*/ 	.byte	0x05
	.zero		1


	//   ....[88]....
        /*068c*/ 	.word	0x00002f90
        /*0690*/ 	.word	0x000000ff
        /*0694*/ 	.word	0x00000000
        /*0698*/ 	.short	0x010a
        /*069a*/ 	.byte	0x05
	.zero		1


	//   ....[89]....
        /*069c*/ 	.word	0x00003020
        /*06a0*/ 	.word	0x000000ff
        /*06a4*/ 	.word	0x00000000
        /*06a8*/ 	.short	0x010a
        /*06aa*/ 	.byte	0x05
	.zero		1


	//   ....[90]....
        /*06ac*/ 	.word	0x000030b0
        /*06b0*/ 	.word	0x000000ff
        /*06b4*/ 	.word	0x00000000
        /*06b8*/ 	.short	0x010a
        /*06ba*/ 	.byte	0x05
	.zero		1


	//   ....[91]....
        /*06bc*/ 	.word	0x00003140
        /*06c0*/ 	.word	0x000000ff
        /*06c4*/ 	.word	0x00000000
        /*06c8*/ 	.short	0x010a
        /*06ca*/ 	.byte	0x05
	.zero		1


	//   ....[92]....
        /*06cc*/ 	.word	0x000031d0
        /*06d0*/ 	.word	0x000000ff
        /*06d4*/ 	.word	0x00000000
        /*06d8*/ 	.short	0x010a
        /*06da*/ 	.byte	0x05
	.zero		1


	//   ....[93]....
        /*06dc*/ 	.word	0x00003260
        /*06e0*/ 	.word	0x000000ff
        /*06e4*/ 	.word	0x00000000
        /*06e8*/ 	.short	0x010a
        /*06ea*/ 	.byte	0x05
	.zero		1


	//   ....[94]....
        /*06ec*/ 	.word	0x000032f0
        /*06f0*/ 	.word	0x000000ff
        /*06f4*/ 	.word	0x00000000
        /*06f8*/ 	.short	0x010a
        /*06fa*/ 	.byte	0x05
	.zero		1


	//   ....[95]....
        /*06fc*/ 	.word	0x00003380
        /*0700*/ 	.word	0x000000ff
        /*0704*/ 	.word	0x00000000
        /*0708*/ 	.short	0x010a
        /*070a*/ 	.byte	0x05
	.zero		1


	//   ....[96]....
        /*070c*/ 	.word	0x00003420
        /*0710*/ 	.word	0x00000000
        /*0714*/ 	.word	0x00000000
        /*0718*/ 	.short	0x010a
        /*071a*/ 	.byte	0xff
	.zero		1


	//   ....[97]....
        /*071c*/ 	.word	0x00003560
        /*0720*/ 	.word	0x00000002
        /*0724*/ 	.word	0x000001f0
        /*0728*/ 	.short	0x010a
        /*072a*/ 	.byte	0xff
	.zero		1


	//   ....[98]....
        /*072c*/ 	.word	0x000035c0
        /*0730*/ 	.word	0x00000004
        /*0734*/ 	.word	0x00000000
        /*0738*/ 	.short	0x0101
        /*073a*/ 	.byte	0xff
	.zero		1


	//   ....[99]....
        /*073c*/ 	.word	0x000035e0
        /*0740*/ 	.word	0x000000ff
        /*0744*/ 	.word	0x000001a0
        /*0748*/ 	.short	0x010a
        /*074a*/ 	.byte	0x04
	.zero		1


	//   ....[100]....
        /*074c*/ 	.word	0x00003700
        /*0750*/ 	.word	0x00000002
        /*0754*/ 	.word	0x00000190
        /*0758*/ 	.short	0x010a
        /*075a*/ 	.byte	0xff
	.zero		1


	//   ....[101]....
        /*075c*/ 	.word	0x00003810
        /*0760*/ 	.word	0x00000002
        /*0764*/ 	.word	0x00000000
        /*0768*/ 	.short	0x0101
        /*076a*/ 	.byte	0xff
	.zero		1


	//   ....[102]....
        /*076c*/ 	.word	0x000038a0
        /*0770*/ 	.word	0x000000ff
        /*0774*/ 	.word	0x000001a0
        /*0778*/ 	.short	0x0106
        /*077a*/ 	.byte	0x04
	.zero		1


	//   ....[103]....
        /*077c*/ 	.word	0x000038c0
        /*0780*/ 	.word	0x000000ff
        /*0784*/ 	.word	0x000001a0
        /*0788*/ 	.short	0x010a
        /*078a*/ 	.byte	0x04
	.zero		1


	//   ....[104]....
        /*078c*/ 	.word	0x00003950
        /*0790*/ 	.word	0x000000ff
        /*0794*/ 	.word	0x000001a0
        /*0798*/ 	.short	0x0106
        /*079a*/ 	.byte	0x07
	.zero		1


	//   ....[105]....
        /*079c*/ 	.word	0x00003990
        /*07a0*/ 	.word	0x00000000
        /*07a4*/ 	.word	0x000001a0
        /*07a8*/ 	.short	0x010a
        /*07aa*/ 	.byte	0xff
	.zero		1


	//   ....[106]....
        /*07ac*/ 	.word	0x00003e90
        /*07b0*/ 	.word	0x00000000
        /*07b4*/ 	.word	0x00000190
        /*07b8*/ 	.short	0x010a
        /*07ba*/ 	.byte	0xff
	.zero		1


	//   ....[107]....
        /*07bc*/ 	.word	0x00003f90
        /*07c0*/ 	.word	0x00000003
        /*07c4*/ 	.word	0x00000000
        /*07c8*/ 	.short	0x0101
        /*07ca*/ 	.byte	0xff
	.zero		1


	//   ....[108]....
        /*07cc*/ 	.word	0x00003fa0
        /*07d0*/ 	.word	0x000000ff
        /*07d4*/ 	.word	0x00000000
        /*07d8*/ 	.short	0x010a
        /*07da*/ 	.byte	0x04
	.zero		1


	//   ....[109]....
        /*07dc*/ 	.word	0x00003fc0
        /*07e0*/ 	.word	0x000000ff
        /*07e4*/ 	.word	0x000001d0
        /*07e8*/ 	.short	0x010a
        /*07ea*/ 	.byte	0x13
	.zero		1


	//   ....[110]....
        /*07ec*/ 	.word	0x00004100
        /*07f0*/ 	.word	0x000000ff
        /*07f4*/ 	.word	0x00000000
        /*07f8*/ 	.short	0x010a
        /*07fa*/ 	.byte	0x06
	.zero		1


	//   ....[111]....
        /*07fc*/ 	.word	0x00004200
        /*0800*/ 	.word	0x000000ff
        /*0804*/ 	.word	0x00000000
        /*0808*/ 	.short	0x010a
        /*080a*/ 	.byte	0x04
	.zero		1


	//   ....[112]....
        /*080c*/ 	.word	0x000043e0
        /*0810*/ 	.word	0x000000ff
        /*0814*/ 	.word	0x00000000
        /*0818*/ 	.short	0x010a
        /*081a*/ 	.byte	0x04
	.zero		1


	//   ....[113]....
        /*081c*/ 	.word	0x00004470
        /*0820*/ 	.word	0x000000ff
        /*0824*/ 	.word	0x00000000
        /*0828*/ 	.short	0x010a
        /*082a*/ 	.byte	0x05
	.zero		1


	//   ....[114]....
        /*082c*/ 	.word	0x00004500
        /*0830*/ 	.word	0x000000ff
        /*0834*/ 	.word	0x00000000
        /*0838*/ 	.short	0x010a
        /*083a*/ 	.byte	0x05
	.zero		1


	//   ....[115]....
        /*083c*/ 	.word	0x00004590
        /*0840*/ 	.word	0x000000ff
        /*0844*/ 	.word	0x00000000
        /*0848*/ 	.short	0x010a
        /*084a*/ 	.byte	0x04
	.zero		1


	//   ....[116]....
        /*084c*/ 	.word	0x00004aa0
        /*0850*/ 	.word	0x0000000c
        /*0854*/ 	.word	0x00000190
        /*0858*/ 	.short	0x010a
        /*085a*/ 	.byte	0xff
	.zero		1


	//   ....[117]....
        /*085c*/ 	.word	0x00004c10
        /*0860*/ 	.word	0x00000000
        /*0864*/ 	.word	0x00000000
        /*0868*/ 	.short	0x0101
        /*086a*/ 	.byte	0xff
	.zero		1


	//   ....[118]....
        /*086c*/ 	.word	0x000050a0
        /*0870*/ 	.word	0x000000ff
        /*0874*/ 	.word	0x00000188
        /*0878*/ 	.short	0x010a
        /*087a*/ 	.byte	0x15
	.zero		1


	//   ....[119]....
        /*087c*/ 	.word	0x00005220
        /*0880*/ 	.word	0x000000ff
        /*0884*/ 	.word	0x00000160
        /*0888*/ 	.short	0x010a
        /*088a*/ 	.byte	0x15
	.zero		1


	//   ....[120]....
        /*088c*/ 	.word	0x00005390
        /*0890*/ 	.word	0x000000ff
        /*0894*/ 	.word	0x00000140
        /*0898*/ 	.short	0x010b
        /*089a*/ 	.byte	0x15
	.zero		1


	//   ....[121]....
        /*089c*/ 	.word	0x000053a0
        /*08a0*/ 	.word	0x000000ff
        /*08a4*/ 	.word	0x00000000
        /*08a8*/ 	.short	0x0101
        /*08aa*/ 	.byte	0x28
	.zero		1


	//   ....[122]....
        /*08ac*/ 	.word	0x000053b0
        /*08b0*/ 	.word	0x000000ff
        /*08b4*/ 	.word	0x00000168
        /*08b8*/ 	.short	0x010a
        /*08ba*/ 	.byte	0x15
	.zero		1


	//   ....[123]....
        /*08bc*/ 	.word	0x00005500
        /*08c0*/ 	.word	0x000000ff
        /*08c4*/ 	.word	0x00000148
        /*08c8*/ 	.short	0x010b
        /*08ca*/ 	.byte	0x15
	.zero		1


	//   ....[124]....
        /*08cc*/ 	.word	0x00005510
        /*08d0*/ 	.word	0x000000ff
        /*08d4*/ 	.word	0x00000000
        /*08d8*/ 	.short	0x0101
        /*08da*/ 	.byte	0x27
	.zero		1


	//   ....[125]....
        /*08dc*/ 	.word	0x00005520
        /*08e0*/ 	.word	0x000000ff
        /*08e4*/ 	.word	0x00000170
        /*08e8*/ 	.short	0x010a
        /*08ea*/ 	.byte	0x15
	.zero		1


	//   ....[126]....
        /*08ec*/ 	.word	0x00005660
        /*08f0*/ 	.word	0x000000ff
        /*08f4*/ 	.word	0x00000150
        /*08f8*/ 	.short	0x010b
        /*08fa*/ 	.byte	0x15
	.zero		1


	//   ....[127]....
        /*08fc*/ 	.word	0x00005670
        /*0900*/ 	.word	0x000000ff
        /*0904*/ 	.word	0x00000000
        /*0908*/ 	.short	0x0101
        /*090a*/ 	.byte	0x26
	.zero		1


	//   ....[128]....
        /*090c*/ 	.word	0x00005680
        /*0910*/ 	.word	0x000000ff
        /*0914*/ 	.word	0x00000178
        /*0918*/ 	.short	0x010a
        /*091a*/ 	.byte	0x15
	.zero		1


	//   ....[129]....
        /*091c*/ 	.word	0x00005870
        /*0920*/ 	.word	0x000000ff
        /*0924*/ 	.word	0x00000158
        /*0928*/ 	.short	0x010b
        /*092a*/ 	.byte	0x15
	.zero		1


	//   ....[130]....
        /*092c*/ 	.word	0x00005880
        /*0930*/ 	.word	0x000000ff
        /*0934*/ 	.word	0x00000000
        /*0938*/ 	.short	0x0101
        /*093a*/ 	.byte	0x25
	.zero		1


	//   ....[131]....
        /*093c*/ 	.word	0x000058b0
        /*0940*/ 	.word	0x000000ff
        /*0944*/ 	.word	0x00000160
        /*0948*/ 	.short	0x010a
        /*094a*/ 	.byte	0x15
	.zero		1


	//   ....[132]....
        /*094c*/ 	.word	0x000058d0
        /*0950*/ 	.word	0x000000ff
        /*0954*/ 	.word	0x00000168
        /*0958*/ 	.short	0x010a
        /*095a*/ 	.byte	0x15
	.zero		1


	//   ....[133]....
        /*095c*/ 	.word	0x000058f0
        /*0960*/ 	.word	0x000000ff
        /*0964*/ 	.word	0x00000170
        /*0968*/ 	.short	0x010a
        /*096a*/ 	.byte	0x15
	.zero		1


	//   ....[134]....
        /*096c*/ 	.word	0x00005930
        /*0970*/ 	.word	0x00000000
        /*0974*/ 	.word	0x00000178
        /*0978*/ 	.short	0x010a
        /*097a*/ 	.byte	0xff
	.zero		1


	//   ....[135]....
        /*097c*/ 	.word	0x00005c80
        /*0980*/ 	.word	0x00000003
        /*0984*/ 	.word	0x00000190
        /*0988*/ 	.short	0x010a
        /*098a*/ 	.byte	0xff
	.zero		1


	//   ....[136]....
        /*098c*/ 	.word	0x00005e00
        /*0990*/ 	.word	0x00000000
        /*0994*/ 	.word	0x00000000
        /*0998*/ 	.short	0x0101
        /*099a*/ 	.byte	0xff
	.zero		1


	//   ....[137]....
        /*099c*/ 	.word	0x00006950
        /*09a0*/ 	.word	0x00000002
        /*09a4*/ 	.word	0x00000140
        /*09a8*/ 	.short	0x010a
        /*09aa*/ 	.byte	0xff
	.zero		1


	//   ....[138]....
        /*09ac*/ 	.word	0x000069c0
        /*09b0*/ 	.word	0x00000047
        /*09b4*/ 	.word	0x000001b0
        /*09b8*/ 	.short	0x010a
        /*09ba*/ 	.byte	0xff
	.zero		1


	//   ....[139]....
        /*09bc*/ 	.word	0x00006ab0
        /*09c0*/ 	.word	0x00000002
        /*09c4*/ 	.word	0x00000140
        /*09c8*/ 	.short	0x010a
        /*09ca*/ 	.byte	0xff
	.zero		1


	//   ....[140]....
        /*09cc*/ 	.word	0x00006bc0
        /*09d0*/ 	.word	0x00000000
        /*09d4*/ 	.word	0x00000000
        /*09d8*/ 	.short	0x0101
        /*09da*/ 	.byte	0xff
	.zero		1


	//   ....[141]....
        /*09dc*/ 	.word	0x00006c40
        /*09e0*/ 	.word	0x00000047
        /*09e4*/ 	.word	0x000001b0
        /*09e8*/ 	.short	0x010a
        /*09ea*/ 	.byte	0xff
	.zero		1


	//   ....[142]....
        /*09ec*/ 	.word	0x00007790
        /*09f0*/ 	.word	0x00000070
        /*09f4*/ 	.word	0x00000140
        /*09f8*/ 	.short	0x010a
        /*09fa*/ 	.byte	0xff
	.zero		1


	//   ....[143]....
        /*09fc*/ 	.word	0x00007860
        /*0a00*/ 	.word	0x00000070
        /*0a04*/ 	.word	0x00000140
        /*0a08*/ 	.short	0x010a
        /*0a0a*/ 	.byte	0xff
	.zero		1


	//   ....[144]....
        /*0a0c*/ 	.word	0x00007970
        /*0a10*/ 	.word	0x00000000
        /*0a14*/ 	.word	0x00000000
        /*0a18*/ 	.short	0x0101
        /*0a1a*/ 	.byte	0xff
	.zero		1


	//   ....[145]....
        /*0a1c*/ 	.word	0x000084e0
        /*0a20*/ 	.word	0x00000070
        /*0a24*/ 	.word	0x00000140
        /*0a28*/ 	.short	0x010a
        /*0a2a*/ 	.byte	0xff
	.zero		1


	//   ....[146]....
        /*0a2c*/ 	.word	0x000085b0
        /*0a30*/ 	.word	0x00000070
        /*0a34*/ 	.word	0x00000140
        /*0a38*/ 	.short	0x010a
        /*0a3a*/ 	.byte	0xff
	.zero		1


	//   ....[147]....
        /*0a3c*/ 	.word	0x000086c0
        /*0a40*/ 	.word	0x00000000
        /*0a44*/ 	.word	0x00000000
        /*0a48*/ 	.short	0x0101
        /*0a4a*/ 	.byte	0xff
	.zero		1


	//   ....[148]....
        /*0a4c*/ 	.word	0x00009260
        /*0a50*/ 	.word	0x00000066
        /*0a54*/ 	.word	0x00000140
        /*0a58*/ 	.short	0x010a
        /*0a5a*/ 	.byte	0xff
	.zero		1


	//   ....[149]....
        /*0a5c*/ 	.word	0x00009330
        /*0a60*/ 	.word	0x00000066
        /*0a64*/ 	.word	0x00000140
        /*0a68*/ 	.short	0x010a
        /*0a6a*/ 	.byte	0xff
	.zero		1


	//   ....[150]....
        /*0a6c*/ 	.word	0x00009440
        /*0a70*/ 	.word	0x00000000
        /*0a74*/ 	.word	0x00000000
        /*0a78*/ 	.short	0x0101
        /*0a7a*/ 	.byte	0xff
	.zero		1


	//   ....[151]....
        /*0a7c*/ 	.word	0x000098d0
        /*0a80*/ 	.word	0x000000ff
        /*0a84*/ 	.word	0x00000000
        /*0a88*/ 	.short	0x0101
        /*0a8a*/ 	.byte	0x04
	.zero		1


	//   ....[152]....
        /*0a8c*/ 	.word	0x0000a0e0
        /*0a90*/ 	.word	0x00000000
        /*0a94*/ 	.word	0x00000200
        /*0a98*/ 	.short	0x010a
        /*0a9a*/ 	.byte	0xff
	.zero		1


	//   ....[153]....
        /*0a9c*/ 	.word	0x0000a140
        /*0aa0*/ 	.word	0x00000000
        /*0aa4*/ 	.word	0x000000a0
        /*0aa8*/ 	.short	0x010a
        /*0aaa*/ 	.byte	0xff
	.zero		1


	//   ....[154]....
        /*0aac*/ 	.word	0x0000a1a0
        /*0ab0*/ 	.word	0x00000000
        /*0ab4*/ 	.word	0x000000a0
        /*0ab8*/ 	.short	0x010a
        /*0aba*/ 	.byte	0xff
	.zero		1


	//   ....[155]....
        /*0abc*/ 	.word	0x0000a1f0
        /*0ac0*/ 	.word	0x00000003
        /*0ac4*/ 	.word	0x00000190
        /*0ac8*/ 	.short	0x010a
        /*0aca*/ 	.byte	0xff
	.zero		1


	//   ....[156]....
        /*0acc*/ 	.word	0x0000a250
        /*0ad0*/ 	.word	0x00000000
        /*0ad4*/ 	.word	0x00000000
        /*0ad8*/ 	.short	0x010a
        /*0ada*/ 	.byte	0xff
	.zero		1


	//   ....[157]....
        /*0adc*/ 	.word	0x0000a2b0
        /*0ae0*/ 	.word	0x00000000
        /*0ae4*/ 	.word	0x00000000
        /*0ae8*/ 	.short	0x010a
        /*0aea*/ 	.byte	0xff
	.zero		1


	//   ....[158]....
        /*0aec*/ 	.word	0x0000a310
        /*0af0*/ 	.word	0x00000000
        /*0af4*/ 	.word	0x00000000
        /*0af8*/ 	.short	0x010a
        /*0afa*/ 	.byte	0xff
	.zero		1


	//   ....[159]....
        /*0afc*/ 	.word	0x0000a370
        /*0b00*/ 	.word	0x00000000
        /*0b04*/ 	.word	0x00000000
        /*0b08*/ 	.short	0x010a
        /*0b0a*/ 	.byte	0xff
	.zero		1


	//   ....[160]....
        /*0b0c*/ 	.word	0x0000a3d0
        /*0b10*/ 	.word	0x00000000
        /*0b14*/ 	.word	0x00000000
        /*0b18*/ 	.short	0x010a
        /*0b1a*/ 	.byte	0xff
	.zero		1


	//   ....[161]....
        /*0b1c*/ 	.word	0x0000a430
        /*0b20*/ 	.word	0x00000000
        /*0b24*/ 	.word	0x00000000
        /*0b28*/ 	.short	0x010a
        /*0b2a*/ 	.byte	0xff
	.zero		1


	//   ....[162]....
        /*0b2c*/ 	.word	0x0000a490
        /*0b30*/ 	.word	0x00000000
        /*0b34*/ 	.word	0x00000000
        /*0b38*/ 	.short	0x010a
        /*0b3a*/ 	.byte	0xff
	.zero		1


	//   ....[163]....
        /*0b3c*/ 	.word	0x0000a4f0
        /*0b40*/ 	.word	0x00000000
        /*0b44*/ 	.word	0x00000000
        /*0b48*/ 	.short	0x010a
        /*0b4a*/ 	.byte	0xff
	.zero		1


	//   ....[164]....
        /*0b4c*/ 	.word	0x0000a550
        /*0b50*/ 	.word	0x00000000
        /*0b54*/ 	.word	0x00000000
        /*0b58*/ 	.short	0x010a
        /*0b5a*/ 	.byte	0xff
	.zero		1


	//   ....[165]....
        /*0b5c*/ 	.word	0x0000a5b0
        /*0b60*/ 	.word	0x00000000
        /*0b64*/ 	.word	0x00000000
        /*0b68*/ 	.short	0x010a
        /*0b6a*/ 	.byte	0xff
	.zero		1


	//   ....[166]....
        /*0b6c*/ 	.word	0x0000a610
        /*0b70*/ 	.word	0x00000000
        /*0b74*/ 	.word	0x00000000
        /*0b78*/ 	.short	0x010a
        /*0b7a*/ 	.byte	0xff
	.zero		1


	//   ....[167]....
        /*0b7c*/ 	.word	0x0000a670
        /*0b80*/ 	.word	0x00000000
        /*0b84*/ 	.word	0x00000000
        /*0b88*/ 	.short	0x010a
        /*0b8a*/ 	.byte	0xff
	.zero		1


	//   ....[168]....
        /*0b8c*/ 	.word	0x0000a6d0
        /*0b90*/ 	.word	0x00000000
        /*0b94*/ 	.word	0x00000000
        /*0b98*/ 	.short	0x010a
        /*0b9a*/ 	.byte	0xff
	.zero		1


	//   ....[169]....
        /*0b9c*/ 	.word	0x0000a730
        /*0ba0*/ 	.word	0x00000000
        /*0ba4*/ 	.word	0x00000000
        /*0ba8*/ 	.short	0x010a
        /*0baa*/ 	.byte	0xff
	.zero		1


	//   ....[170]....
        /*0bac*/ 	.word	0x0000a790
        /*0bb0*/ 	.word	0x00000000
        /*0bb4*/ 	.word	0x00000000
        /*0bb8*/ 	.short	0x010a
        /*0bba*/ 	.byte	0xff
	.zero		1


	//   ....[171]....
        /*0bbc*/ 	.word	0x0000a7f0
        /*0bc0*/ 	.word	0x00000000
        /*0bc4*/ 	.word	0x00000000
        /*0bc8*/ 	.short	0x010a
        /*0bca*/ 	.byte	0xff
	.zero		1


	//   ....[172]....
        /*0bcc*/ 	.word	0x0000a850
        /*0bd0*/ 	.word	0x00000000
        /*0bd4*/ 	.word	0x00000000
        /*0bd8*/ 	.short	0x010a
        /*0bda*/ 	.byte	0xff
	.zero		1


	//   ....[173]....
        /*0bdc*/ 	.word	0x0000a8b0
        /*0be0*/ 	.word	0x00000000
        /*0be4*/ 	.word	0x00000000
        /*0be8*/ 	.short	0x010a
        /*0bea*/ 	.byte	0xff
	.zero		1


	//   ....[174]....
        /*0bec*/ 	.word	0x0000a910
        /*0bf0*/ 	.word	0x00000000
        /*0bf4*/ 	.word	0x00000000
        /*0bf8*/ 	.short	0x010a
        /*0bfa*/ 	.byte	0xff
	.zero		1


	//   ....[175]....
        /*0bfc*/ 	.word	0x0000a960
        /*0c00*/ 	.word	0x00000002
        /*0c04*/ 	.word	0x000001f0
        /*0c08*/ 	.short	0x010a
        /*0c0a*/ 	.byte	0xff
	.zero		1


	//   ....[176]....
        /*0c0c*/ 	.word	0x0000a9c0
        /*0c10*/ 	.word	0x00000002
        /*0c14*/ 	.word	0x000001a0
        /*0c18*/ 	.short	0x010a
        /*0c1a*/ 	.byte	0xff
	.zero		1


	//   ....[177]....
        /*0c1c*/ 	.word	0x0000aa10
        /*0c20*/ 	.word	0x00000002
        /*0c24*/ 	.word	0x00000190
        /*0c28*/ 	.short	0x010a
        /*0c2a*/ 	.byte	0xff
	.zero		1


	//   ....[178]....
        /*0c2c*/ 	.word	0x0000aa70
        /*0c30*/ 	.word	0x00000000
        /*0c34*/ 	.word	0x000001a0
        /*0c38*/ 	.short	0x010a
        /*0c3a*/ 	.byte	0xff
	.zero		1


	//   ....[179]....
        /*0c3c*/ 	.word	0x0000aac0
        /*0c40*/ 	.word	0x00000000
        /*0c44*/ 	.word	0x00000190
        /*0c48*/ 	.short	0x010a
        /*0c4a*/ 	.byte	0xff
	.zero		1


	//   ....[180]....
        /*0c4c*/ 	.word	0x0000ab20
        /*0c50*/ 	.word	0x00000003
        /*0c54*/ 	.word	0x000001d0
        /*0c58*/ 	.short	0x010a
        /*0c5a*/ 	.byte	0xff
	.zero		1


	//   ....[181]....
        /*0c5c*/ 	.word	0x0000ab80
        /*0c60*/ 	.word	0x00000000
        /*0c64*/ 	.word	0x00000000
        /*0c68*/ 	.short	0x010a
        /*0c6a*/ 	.byte	0xff
	.zero		1


	//   ....[182]....
        /*0c6c*/ 	.word	0x0000abe0
        /*0c70*/ 	.word	0x00000000
        /*0c74*/ 	.word	0x00000000
        /*0c78*/ 	.short	0x010a
        /*0c7a*/ 	.byte	0xff
	.zero		1


	//   ....[183]....
        /*0c7c*/ 	.word	0x0000ac40
        /*0c80*/ 	.word	0x00000000
        /*0c84*/ 	.word	0x00000000
        /*0c88*/ 	.short	0x010a
        /*0c8a*/ 	.byte	0xff
	.zero		1


	//   ....[184]....
        /*0c8c*/ 	.word	0x0000aca0
        /*0c90*/ 	.word	0x00000000
        /*0c94*/ 	.word	0x00000000
        /*0c98*/ 	.short	0x010a
        /*0c9a*/ 	.byte	0xff
	.zero		1


	//   ....[185]....
        /*0c9c*/ 	.word	0x0000ad00
        /*0ca0*/ 	.word	0x00000000
        /*0ca4*/ 	.word	0x00000000
        /*0ca8*/ 	.short	0x010a
        /*0caa*/ 	.byte	0xff
	.zero		1


	//   ....[186]....
        /*0cac*/ 	.word	0x0000ad50
        /*0cb0*/ 	.word	0x0000000c
        /*0cb4*/ 	.word	0x00000190
        /*0cb8*/ 	.short	0x010a
        /*0cba*/ 	.byte	0xff
	.zero		1


	//   ....[187]....
        /*0cbc*/ 	.word	0x0000adb0
        /*0cc0*/ 	.word	0x00000000
        /*0cc4*/ 	.word	0x00000188
        /*0cc8*/ 	.short	0x010a
        /*0cca*/ 	.byte	0xff
	.zero		1


	//   ....[188]....
        /*0ccc*/ 	.word	0x0000ae10
        /*0cd0*/ 	.word	0x00000000
        /*0cd4*/ 	.word	0x00000160
        /*0cd8*/ 	.short	0x010a
        /*0cda*/ 	.byte	0xff
	.zero		1


	//   ....[189]....
        /*0cdc*/ 	.word	0x0000ae70
        /*0ce0*/ 	.word	0x00000000
        /*0ce4*/ 	.word	0x00000168
        /*0ce8*/ 	.short	0x010a
        /*0cea*/ 	.byte	0xff
	.zero		1


	//   ....[190]....
        /*0cec*/ 	.word	0x0000aed0
        /*0cf0*/ 	.word	0x00000000
        /*0cf4*/ 	.word	0x00000170
        /*0cf8*/ 	.short	0x010a
        /*0cfa*/ 	.byte	0xff
	.zero		1


	//   ....[191]....
        /*0cfc*/ 	.word	0x0000af30
        /*0d00*/ 	.word	0x00000000
        /*0d04*/ 	.word	0x00000178
        /*0d08*/ 	.short	0x010a
        /*0d0a*/ 	.byte	0xff
	.zero		1


	//   ....[192]....
        /*0d0c*/ 	.word	0x0000af90
        /*0d10*/ 	.word	0x00000000
        /*0d14*/ 	.word	0x00000160
        /*0d18*/ 	.short	0x010a
        /*0d1a*/ 	.byte	0xff
	.zero		1


	//   ....[193]....
        /*0d1c*/ 	.word	0x0000aff0
        /*0d20*/ 	.word	0x00000000
        /*0d24*/ 	.word	0x00000168
        /*0d28*/ 	.short	0x010a
        /*0d2a*/ 	.byte	0xff
	.zero		1


	//   ....[194]....
        /*0d2c*/ 	.word	0x0000b050
        /*0d30*/ 	.word	0x00000000
        /*0d34*/ 	.word	0x00000170
        /*0d38*/ 	.short	0x010a
        /*0d3a*/ 	.byte	0xff
	.zero		1


	//   ....[195]....
        /*0d3c*/ 	.word	0x0000b0a0
        /*0d40*/ 	.word	0x00000003
        /*0d44*/ 	.word	0x00000190
        /*0d48*/ 	.short	0x010a
        /*0d4a*/ 	.byte	0xff
	.zero		1


	//   ....[196]....
        /*0d4c*/ 	.word	0x0000b0f0
        /*0d50*/ 	.word	0x00000002
        /*0d54*/ 	.word	0x00000140
        /*0d58*/ 	.short	0x010a
        /*0d5a*/ 	.byte	0xff
	.zero		1


	//   ....[197]....
        /*0d5c*/ 	.word	0x0000b140
        /*0d60*/ 	.word	0x00000047
        /*0d64*/ 	.word	0x000001b0
        /*0d68*/ 	.short	0x010a
        /*0d6a*/ 	.byte	0xff
	.zero		1


	//   ....[198]....
        /*0d6c*/ 	.word	0x0000b190
        /*0d70*/ 	.word	0x00000070
        /*0d74*/ 	.word	0x00000140
        /*0d78*/ 	.short	0x010a
        /*0d7a*/ 	.byte	0xff
	.zero		1


	//   ....[199]....
        /*0d7c*/ 	.word	0x0000b1e0
        /*0d80*/ 	.word	0x00000070
        /*0d84*/ 	.word	0x00000140
        /*0d88*/ 	.short	0x010a
        /*0d8a*/ 	.byte	0xff
	.zero		1


	//   ....[200]....
        /*0d8c*/ 	.word	0x0000b230
        /*0d90*/ 	.word	0x00000066
        /*0d94*/ 	.word	0x00000140
        /*0d98*/ 	.short	0x010a
        /*0d9a*/ 	.byte	0xff
	.zero		1


	//----- nvinfo : EIATTR_NUM_MBARRIERS
	.align		4
.L_48:
        /*0d9c*/ 	.byte	0x03, 0x38
        /*0d9e*/ 	.short	0x0042


	//----- nvinfo : EIATTR_EXIT_INSTR_OFFSETS
	.align		4
        /*0da0*/ 	.byte	0x04, 0x1c
        /*0da2*/ 	.short	(.L_50 - .L_49)


	//   ....[0]....
.L_49:
        /*0da4*/ 	.word	0x00003450


	//   ....[1]....
        /*0da8*/ 	.word	0x00003960


	//   ....[2]....
        /*0dac*/ 	.word	0x000039c0


	//   ....[3]....
        /*0db0*/ 	.word	0x000047f0


	//   ....[4]....
        /*0db4*/ 	.word	0x00005960


	//   ....[5]....
        /*0db8*/ 	.word	0x000059a0


	//   ....[6]....
        /*0dbc*/ 	.word	0x0000a0d0


	//----- nvinfo : EIATTR_MAX_THREADS
	.align		4
.L_50:
        /*0dc0*/ 	.byte	0x04, 0x05
        /*0dc2*/ 	.short	(.L_52 - .L_51)
.L_51:
        /*0dc4*/ 	.word	0x00000100
        /*0dc8*/ 	.word	0x00000001
        /*0dcc*/ 	.word	0x00000001


	//----- nvinfo : EIATTR_CRS_STACK_SIZE
	.align		4
.L_52:
        /*0dd0*/ 	.byte	0x04, 0x1e
        /*0dd2*/ 	.short	(.L_54 - .L_53)
.L_53:
        /*0dd4*/ 	.word	0x00000000


	//----- nvinfo : EIATTR_CBANK_PARAM_SIZE
	.align		4
.L_54:
        /*0dd8*/ 	.byte	0x03, 0x19
        /*0dda*/ 	.short	0x0800


	//----- nvinfo : EIATTR_PARAM_CBANK
	.align		4
        /*0ddc*/ 	.byte	0x04, 0x0a
        /*0dde*/ 	.short	(.L_56 - .L_55)
	.align		4
.L_55:
        /*0de0*/ 	.word	index@(.nv.constant0._ZN7cutlass13device_kernelINS_4gemm6kernel13GemmUniversalIN4cute5tupleIJiiiiEEENS1_10collective13CollectiveMmaINS1_35MainloopSm100TmaUmmaWarpSpecializedILi20ELi2ELi4ENS5_IJNS4_1CILi1EEENSA_ILi2EEESB_EEEEENS5_IJNSA_ILi64EEENSA_ILi256EEENSA_ILi32EEEEEENS_12float_e4m3_tENS5_IJlSB_lEEESJ_SK_NS4_8TiledMMAINS4_8MMA_AtomIJNS4_10MMA_TraitsINS4_19SM100_MMA_F8F6F4_SSEJSJ_SJ_fSF_SG_NS4_17integral_constantINS4_4UMMA5MajorELSR_0EEESS_NSP_INSQ_7ScaleInELST_0EEESU_EEEEEENS4_6LayoutINS5_IJSB_SB_SB_EEENS5_IJNSA_ILi0EEESZ_SZ_EEEEENS5_IJNS4_10UnderscoreES12_S12_EEEEENS4_23SM90_TMA_LOAD_MULTICASTENS4_14ComposedLayoutINS4_7SwizzleILi1ELi4ELi3EEENS4_18smem_ptr_flag_bitsILi8EEENSX_INS5_IJNSA_ILi8EEESH_EEENS5_IJSH_SB_EEEEEEEvNS4_8identityENS4_13SM90_TMA_LOADES1F_vS1G_EENS_8epilogue10collective18CollectiveEpilogueINS1J_23Sm100TmaWarpSpecializedILi4ELi2ELi32ELb0ELb0EEEJSI_NS5_IJNSX_ISF_SB_EES1O_EEESJ_SK_SJ_SK_NS1J_6fusion15FusionCallbacksIS1N_NS1Q_17LinearCombinationISJ_fSJ_fLNS_15FloatRoundStyleE2EEESI_S1P_JEEENS4_5SM1004TMEM4LOAD26SM100_TMEM_LOAD_16dp32b32xES1H_NS16_INS17_ILi2ELi4ELi3EEES1A_NSX_INS5_IJS1B_SF_EEENS5_IJSF_SB_EEEEEEENS4_39AutoVectorizingCopyWithAssumedAlignmentILi128EEENS4_14SM90_TMA_STOREES24_S26_S26_EEEvvEEEEvNT_6ParamsE)
        /*0de4*/ 	.short	0x0380
        /*0de6*/ 	.short	0x0800


	//----- nvinfo : EIATTR_SW_WAR
	.align		4
.L_56:
        /*0de8*/ 	.byte	0x04, 0x36
        /*0dea*/ 	.short	(.L_58 - .L_57)
.L_57:
        /*0dec*/ 	.word	0x00000008
.L_58:


//--------------------- .nv.callgraph             --------------------------
	.section	.nv.callgraph,"",@"SHT_CUDA_CALLGRAPH"
	.align	4
	.sectionentsize	8
	.align		4
        /*0000*/ 	.word	0x00000000
	.align		4
        /*0004*/ 	.word	0xffffffff
	.align		4
        /*0008*/ 	.word	index@(_ZN7cutlass13device_kernelINS_4gemm6kernel13GemmUniversalIN4cute5tupleIJiiiiEEENS1_10collective13CollectiveMmaINS1_35MainloopSm100TmaUmmaWarpSpecializedILi20ELi2ELi4ENS5_IJNS4_1CILi1EEENSA_ILi2EEESB_EEEEENS5_IJNSA_ILi64EEENSA_ILi256EEENSA_ILi32EEEEEENS_12float_e4m3_tENS5_IJlSB_lEEESJ_SK_NS4_8TiledMMAINS4_8MMA_AtomIJNS4_10MMA_TraitsINS4_19SM100_MMA_F8F6F4_SSEJSJ_SJ_fSF_SG_NS4_17integral_constantINS4_4UMMA5MajorELSR_0EEESS_NSP_INSQ_7ScaleInELST_0EEESU_EEEEEENS4_6LayoutINS5_IJSB_SB_SB_EEENS5_IJNSA_ILi0EEESZ_SZ_EEEEENS5_IJNS4_10UnderscoreES12_S12_EEEEENS4_23SM90_TMA_LOAD_MULTICASTENS4_14ComposedLayoutINS4_7SwizzleILi1ELi4ELi3EEENS4_18smem_ptr_flag_bitsILi8EEENSX_INS5_IJNSA_ILi8EEESH_EEENS5_IJSH_SB_EEEEEEEvNS4_8identityENS4_13SM90_TMA_LOADES1F_vS1G_EENS_8epilogue10collective18CollectiveEpilogueINS1J_23Sm100TmaWarpSpecializedILi4ELi2ELi32ELb0ELb0EEEJSI_NS5_IJNSX_ISF_SB_EES1O_EEESJ_SK_SJ_SK_NS1J_6fusion15FusionCallbacksIS1N_NS1Q_17LinearCombinationISJ_fSJ_fLNS_15FloatRoundStyleE2EEESI_S1P_JEEENS4_5SM1004TMEM4LOAD26SM100_TMEM_LOAD_16dp32b32xES1H_NS16_INS17_ILi2ELi4ELi3EEES1A_NSX_INS5_IJS1B_SF_EEENS5_IJSF_SB_EEEEEEENS4_39AutoVectorizingCopyWithAssumedAlignmentILi128EEENS4_14SM90_TMA_STOREES24_S26_S26_EEEvvEEEEvNT_6ParamsE)
	.align		4
        /*000c*/ 	.word	index@(__assertfail)
	.align		4
        /*0010*/ 	.word	0x00000000
	.align		4
        /*0014*/ 	.word	0xfffffffe
	.align		4
        /*0018*/ 	.word	0x00000000
	.align		4
        /*001c*/ 	.word	0xfffffffd
	.align		4
        /*0020*/ 	.word	0x00000000
	.align		4
        /*0024*/ 	.word	0xfffffffc


//--------------------- .nv.constant4             --------------------------
	.section	.nv.constant4,"a",@progbits
	.align	8
	.align		8
.nv.constant4:
        /*0000*/ 	.dword	__assertfail
	.align		8
        /*0008*/ 	.dword	__unnamed_1
	.align		8
        /*0010*/ 	.dword	__unnamed_2
	.align		8
        /*0018*/ 	.dword	__unnamed_3
	.align		8
        /*0020*/ 	.dword	_ZN40_INTERNAL_153f9942_4_k_cu_22370005_305434cuda3std3__45__cpo5beginE
	.align		8
        /*0028*/ 	.dword	_ZN40_INTERNAL_153f9942_4_k_cu_22370005_305434cuda3std3__45__cpo3endE
	.align		8
        /*0030*/ 	.dword	_ZN40_INTERNAL_153f9942_4_k_cu_22370005_305434cuda3std3__45__cpo6cbeginE
	.align		8
        /*0038*/ 	.dword	_ZN40_INTERNAL_153f9942_4_k_cu_22370005_305434cuda3std3__45__cpo4cendE
	.align		8
        /*0040*/ 	.dword	_ZN40_INTERNAL_153f9942_4_k_cu_22370005_305434cuda3std3__442_GLOBAL__N__153f9942_4_k_cu_22370005_305436ignoreE
	.align		8
        /*0048*/ 	.dword	_ZN40_INTERNAL_153f9942_4_k_cu_22370005_305434cuda3std3__419piecewise_constructE
	.align		8
        /*0050*/ 	.dword	_ZN40_INTERNAL_153f9942_4_k_cu_22370005_305434cuda3std3__48in_placeE
	.align		8
        /*0058*/ 	.dword	_ZN40_INTERNAL_153f9942_4_k_cu_22370005_305434cuda3std6ranges3__45__cpo4swapE
	.align		8
        /*0060*/ 	.dword	_ZN40_INTERNAL_153f9942_4_k_cu_22370005_305434cuda3std6ranges3__45__cpo9iter_moveE
	.align		8
        /*0068*/ 	.dword	_ZN40_INTERNAL_153f9942_4_k_cu_22370005_305434cute7productE
	.align		8
        /*0070*/ 	.dword	_ZN40_INTERNAL_153f9942_4_k_cu_22370005_305434cute1_E
	.align		8
        /*0078*/ 	.dword	$str$25
	.align		8
        /*0080*/ 	.dword	$str$26
	.align		8
        /*0088*/ 	.dword	$str$27
	.align		8
        /*0090*/ 	.dword	$str$28


//--------------------- .text._ZN7cutlass13device_kernelINS_4gemm6kernel13GemmUniversalIN4cute5tupleIJiiiiEEENS1_10collective13CollectiveMmaINS1_35MainloopSm100TmaUmmaWarpSpecializedILi20ELi2ELi4ENS5_IJNS4_1CILi1EEENSA_ILi2EEESB_EEEEENS5_IJNSA_ILi64EEENSA_ILi256EEENSA_ILi32EEEEEENS_12float_e4m3_tENS5_IJlSB_lEEESJ_SK_NS4_8TiledMMAINS4_8MMA_AtomIJNS4_10MMA_TraitsINS4_19SM100_MMA_F8F6F4_SSEJSJ_SJ_fSF_SG_NS4_17integral_constantINS4_4UMMA5MajorELSR_0EEESS_NSP_INSQ_7ScaleInELST_0EEESU_EEEEEENS4_6LayoutINS5_IJSB_SB_SB_EEENS5_IJNSA_ILi0EEESZ_SZ_EEEEENS5_IJNS4_10UnderscoreES12_S12_EEEEENS4_23SM90_TMA_LOAD_MULTICASTENS4_14ComposedLayoutINS4_7SwizzleILi1ELi4ELi3EEENS4_18smem_ptr_flag_bitsILi8EEENSX_INS5_IJNSA_ILi8EEESH_EEENS5_IJSH_SB_EEEEEEEvNS4_8identityENS4_13SM90_TMA_LOADES1F_vS1G_EENS_8epilogue10collective18CollectiveEpilogueINS1J_23Sm100TmaWarpSpecializedILi4ELi2ELi32ELb0ELb0EEEJSI_NS5_IJNSX_ISF_SB_EES1O_EEESJ_SK_SJ_SK_NS1J_6fusion15FusionCallbacksIS1N_NS1Q_17LinearCombinationISJ_fSJ_fLNS_15FloatRoundStyleE2EEESI_S1P_JEEENS4_5SM1004TMEM4LOAD26SM100_TMEM_LOAD_16dp32b32xES1H_NS16_INS17_ILi2ELi4ELi3EEES1A_NSX_INS5_IJS1B_SF_EEENS5_IJSF_SB_EEEEEEENS4_39AutoVectorizingCopyWithAssumedAlignmentILi128EEENS4_14SM90_TMA_STOREES24_S26_S26_EEEvvEEEEvNT_6ParamsE --------------------------
	.section	.text._ZN7cutlass13device_kernelINS_4gemm6kernel13GemmUniversalIN4cute5tupleIJiiiiEEENS1_10collective13CollectiveMmaINS1_35MainloopSm100TmaUmmaWarpSpecializedILi20ELi2ELi4ENS5_IJNS4_1CILi1EEENSA_ILi2EEESB_EEEEENS5_IJNSA_ILi64EEENSA_ILi256EEENSA_ILi32EEEEEENS_12float_e4m3_tENS5_IJlSB_lEEESJ_SK_NS4_8TiledMMAINS4_8MMA_AtomIJNS4_10MMA_TraitsINS4_19SM100_MMA_F8F6F4_SSEJSJ_SJ_fSF_SG_NS4_17integral_constantINS4_4UMMA5MajorELSR_0EEESS_NSP_INSQ_7ScaleInELST_0EEESU_EEEEEENS4_6LayoutINS5_IJSB_SB_SB_EEENS5_IJNSA_ILi0EEESZ_SZ_EEEEENS5_IJNS4_10UnderscoreES12_S12_EEEEENS4_23SM90_TMA_LOAD_MULTICASTENS4_14ComposedLayoutINS4_7SwizzleILi1ELi4ELi3EEENS4_18smem_ptr_flag_bitsILi8EEENSX_INS5_IJNSA_ILi8EEESH_EEENS5_IJSH_SB_EEEEEEEvNS4_8identityENS4_13SM90_TMA_LOADES1F_vS1G_EENS_8epilogue10collective18CollectiveEpilogueINS1J_23Sm100TmaWarpSpecializedILi4ELi2ELi32ELb0ELb0EEEJSI_NS5_IJNSX_ISF_SB_EES1O_EEESJ_SK_SJ_SK_NS1J_6fusion15FusionCallbacksIS1N_NS1Q_17LinearCombinationISJ_fSJ_fLNS_15FloatRoundStyleE2EEESI_S1P_JEEENS4_5SM1004TMEM4LOAD26SM100_TMEM_LOAD_16dp32b32xES1H_NS16_INS17_ILi2ELi4ELi3EEES1A_NSX_INS5_IJS1B_SF_EEENS5_IJSF_SB_EEEEEEENS4_39AutoVectorizingCopyWithAssumedAlignmentILi128EEENS4_14SM90_TMA_STOREES24_S26_S26_EEEvvEEEEvNT_6ParamsE,"ax",@progbits
	.align	128
.text._ZN7cutlass13device_kernelINS_4gemm6kernel13GemmUniversalIN4cute5tupleIJiiiiEEENS1_10collective13CollectiveMmaINS1_35MainloopSm100TmaUmmaWarpSpecializedILi20ELi2ELi4ENS5_IJNS4_1CILi1EEENSA_ILi2EEESB_EEEEENS5_IJNSA_ILi64EEENSA_ILi256EEENSA_ILi32EEEEEENS_12float_e4m3_tENS5_IJlSB_lEEESJ_SK_NS4_8TiledMMAINS4_8MMA_AtomIJNS4_10MMA_TraitsINS4_19SM100_MMA_F8F6F4_SSEJSJ_SJ_fSF_SG_NS4_17integral_constantINS4_4UMMA5MajorELSR_0EEESS_NSP_INSQ_7ScaleInELST_0EEESU_EEEEEENS4_6LayoutINS5_IJSB_SB_SB_EEENS5_IJNSA_ILi0EEESZ_SZ_EEEEENS5_IJNS4_10UnderscoreES12_S12_EEEEENS4_23SM90_TMA_LOAD_MULTICASTENS4_14ComposedLayoutINS4_7SwizzleILi1ELi4ELi3EEENS4_18smem_ptr_flag_bitsILi8EEENSX_INS5_IJNSA_ILi8EEESH_EEENS5_IJSH_SB_EEEEEEEvNS4_8identityENS4_13SM90_TMA_LOADES1F_vS1G_EENS_8epilogue10collective18CollectiveEpilogueINS1J_23Sm100TmaWarpSpecializedILi4ELi2ELi32ELb0ELb0EEEJSI_NS5_IJNSX_ISF_SB_EES1O_EEESJ_SK_SJ_SK_NS1J_6fusion15FusionCallbacksIS1N_NS1Q_17LinearCombinationISJ_fSJ_fLNS_15FloatRoundStyleE2EEESI_S1P_JEEENS4_5SM1004TMEM4LOAD26SM100_TMEM_LOAD_16dp32b32xES1H_NS16_INS17_ILi2ELi4ELi3EEES1A_NSX_INS5_IJS1B_SF_EEENS5_IJSF_SB_EEEEEEENS4_39AutoVectorizingCopyWithAssumedAlignmentILi128EEENS4_14SM90_TMA_STOREES24_S26_S26_EEEvvEEEEvNT_6ParamsE:
        .type           _ZN7cutlass13device_kernelINS_4gemm6kernel13GemmUniversalIN4cute5tupleIJiiiiEEENS1_10collective13CollectiveMmaINS1_35MainloopSm100TmaUmmaWarpSpecializedILi20ELi2ELi4ENS5_IJNS4_1CILi1EEENSA_ILi2EEESB_EEEEENS5_IJNSA_ILi64EEENSA_ILi256EEENSA_ILi32EEEEEENS_12float_e4m3_tENS5_IJlSB_lEEESJ_SK_NS4_8TiledMMAINS4_8MMA_AtomIJNS4_10MMA_TraitsINS4_19SM100_MMA_F8F6F4_SSEJSJ_SJ_fSF_SG_NS4_17integral_constantINS4_4UMMA5MajorELSR_0EEESS_NSP_INSQ_7ScaleInELST_0EEESU_EEEEEENS4_6LayoutINS5_IJSB_SB_SB_EEENS5_IJNSA_ILi0EEESZ_SZ_EEEEENS5_IJNS4_10UnderscoreES12_S12_EEEEENS4_23SM90_TMA_LOAD_MULTICASTENS4_14ComposedLayoutINS4_7SwizzleILi1ELi4ELi3EEENS4_18smem_ptr_flag_bitsILi8EEENSX_INS5_IJNSA_ILi8EEESH_EEENS5_IJSH_SB_EEEEEEEvNS4_8identityENS4_13SM90_TMA_LOADES1F_vS1G_EENS_8epilogue10collective18CollectiveEpilogueINS1J_23Sm100TmaWarpSpecializedILi4ELi2ELi32ELb0ELb0EEEJSI_NS5_IJNSX_ISF_SB_EES1O_EEESJ_SK_SJ_SK_NS1J_6fusion15FusionCallbacksIS1N_NS1Q_17LinearCombinationISJ_fSJ_fLNS_15FloatRoundStyleE2EEESI_S1P_JEEENS4_5SM1004TMEM4LOAD26SM100_TMEM_LOAD_16dp32b32xES1H_NS16_INS17_ILi2ELi4ELi3EEES1A_NSX_INS5_IJS1B_SF_EEENS5_IJSF_SB_EEEEEEENS4_39AutoVectorizingCopyWithAssumedAlignmentILi128EEENS4_14SM90_TMA_STOREES24_S26_S26_EEEvvEEEEvNT_6ParamsE,@function
        .size           _ZN7cutlass13device_kernelINS_4gemm6kernel13GemmUniversalIN4cute5tupleIJiiiiEEENS1_10collective13CollectiveMmaINS1_35MainloopSm100TmaUmmaWarpSpecializedILi20ELi2ELi4ENS5_IJNS4_1CILi1EEENSA_ILi2EEESB_EEEEENS5_IJNSA_ILi64EEENSA_ILi256EEENSA_ILi32EEEEEENS_12float_e4m3_tENS5_IJlSB_lEEESJ_SK_NS4_8TiledMMAINS4_8MMA_AtomIJNS4_10MMA_TraitsINS4_19SM100_MMA_F8F6F4_SSEJSJ_SJ_fSF_SG_NS4_17integral_constantINS4_4UMMA5MajorELSR_0EEESS_NSP_INSQ_7ScaleInELST_0EEESU_EEEEEENS4_6LayoutINS5_IJSB_SB_SB_EEENS5_IJNSA_ILi0EEESZ_SZ_EEEEENS5_IJNS4_10UnderscoreES12_S12_EEEEENS4_23SM90_TMA_LOAD_MULTICASTENS4_14ComposedLayoutINS4_7SwizzleILi1ELi4ELi3EEENS4_18smem_ptr_flag_bitsILi8EEENSX_INS5_IJNSA_ILi8EEESH_EEENS5_IJSH_SB_EEEEEEEvNS4_8identityENS4_13SM90_TMA_LOADES1F_vS1G_EENS_8epilogue10collective18CollectiveEpilogueINS1J_23Sm100TmaWarpSpecializedILi4ELi2ELi32ELb0ELb0EEEJSI_NS5_IJNSX_ISF_SB_EES1O_EEESJ_SK_SJ_SK_NS1J_6fusion15FusionCallbacksIS1N_NS1Q_17LinearCombinationISJ_fSJ_fLNS_15FloatRoundStyleE2EEESI_S1P_JEEENS4_5SM1004TMEM4LOAD26SM100_TMEM_LOAD_16dp32b32xES1H_NS16_INS17_ILi2ELi4ELi3EEES1A_NSX_INS5_IJS1B_SF_EEENS5_IJSF_SB_EEEEEEENS4_39AutoVectorizingCopyWithAssumedAlignmentILi128EEENS4_14SM90_TMA_STOREES24_S26_S26_EEEvvEEEEvNT_6ParamsE,(.L_x_226 - _ZN7cutlass13device_kernelINS_4gemm6kernel13GemmUniversalIN4cute5tupleIJiiiiEEENS1_10collective13CollectiveMmaINS1_35MainloopSm100TmaUmmaWarpSpecializedILi20ELi2ELi4ENS5_IJNS4_1CILi1EEENSA_ILi2EEESB_EEEEENS5_IJNSA_ILi64EEENSA_ILi256EEENSA_ILi32EEEEEENS_12float_e4m3_tENS5_IJlSB_lEEESJ_SK_NS4_8TiledMMAINS4_8MMA_AtomIJNS4_10MMA_TraitsINS4_19SM100_MMA_F8F6F4_SSEJSJ_SJ_fSF_SG_NS4_17integral_constantINS4_4UMMA5MajorELSR_0EEESS_NSP_INSQ_7ScaleInELST_0EEESU_EEEEEENS4_6LayoutINS5_IJSB_SB_SB_EEENS5_IJNSA_ILi0EEESZ_SZ_EEEEENS5_IJNS4_10UnderscoreES12_S12_EEEEENS4_23SM90_TMA_LOAD_MULTICASTENS4_14ComposedLayoutINS4_7SwizzleILi1ELi4ELi3EEENS4_18smem_ptr_flag_bitsILi8EEENSX_INS5_IJNSA_ILi8EEESH_EEENS5_IJSH_SB_EEEEEEEvNS4_8identityENS4_13SM90_TMA_LOADES1F_vS1G_EENS_8epilogue10collective18CollectiveEpilogueINS1J_23Sm100TmaWarpSpecializedILi4ELi2ELi32ELb0ELb0EEEJSI_NS5_IJNSX_ISF_SB_EES1O_EEESJ_SK_SJ_SK_NS1J_6fusion15FusionCallbacksIS1N_NS1Q_17LinearCombinationISJ_fSJ_fLNS_15FloatRoundStyleE2EEESI_S1P_JEEENS4_5SM1004TMEM4LOAD26SM100_TMEM_LOAD_16dp32b32xES1H_NS16_INS17_ILi2ELi4ELi3EEES1A_NSX_INS5_IJS1B_SF_EEENS5_IJSF_SB_EEEEEEENS4_39AutoVectorizingCopyWithAssumedAlignmentILi128EEENS4_14SM90_TMA_STOREES24_S26_S26_EEEvvEEEEvNT_6ParamsE)
        .other          _ZN7cutlass13device_kernelINS_4gemm6kernel13GemmUniversalIN4cute5tupleIJiiiiEEENS1_10collective13CollectiveMmaINS1_35MainloopSm100TmaUmmaWarpSpecializedILi20ELi2ELi4ENS5_IJNS4_1CILi1EEENSA_ILi2EEESB_EEEEENS5_IJNSA_ILi64EEENSA_ILi256EEENSA_ILi32EEEEEENS_12float_e4m3_tENS5_IJlSB_lEEESJ_SK_NS4_8TiledMMAINS4_8MMA_AtomIJNS4_10MMA_TraitsINS4_19SM100_MMA_F8F6F4_SSEJSJ_SJ_fSF_SG_NS4_17integral_constantINS4_4UMMA5MajorELSR_0EEESS_NSP_INSQ_7ScaleInELST_0EEESU_EEEEEENS4_6LayoutINS5_IJSB_SB_SB_EEENS5_IJNSA_ILi0EEESZ_SZ_EEEEENS5_IJNS4_10UnderscoreES12_S12_EEEEENS4_23SM90_TMA_LOAD_MULTICASTENS4_14ComposedLayoutINS4_7SwizzleILi1ELi4ELi3EEENS4_18smem_ptr_flag_bitsILi8EEENSX_INS5_IJNSA_ILi8EEESH_EEENS5_IJSH_SB_EEEEEEEvNS4_8identityENS4_13SM90_TMA_LOADES1F_vS1G_EENS_8epilogue10collective18CollectiveEpilogueINS1J_23Sm100TmaWarpSpecializedILi4ELi2ELi32ELb0ELb0EEEJSI_NS5_IJNSX_ISF_SB_EES1O_EEESJ_SK_SJ_SK_NS1J_6fusion15FusionCallbacksIS1N_NS1Q_17LinearCombinationISJ_fSJ_fLNS_15FloatRoundStyleE2EEESI_S1P_JEEENS4_5SM1004TMEM4LOAD26SM100_TMEM_LOAD_16dp32b32xES1H_NS16_INS17_ILi2ELi4ELi3EEES1A_NSX_INS5_IJS1B_SF_EEENS5_IJSF_SB_EEEEEEENS4_39AutoVectorizingCopyWithAssumedAlignmentILi128EEENS4_14SM90_TMA_STOREES24_S26_S26_EEEvvEEEEvNT_6ParamsE,@"STO_CUDA_ENTRY STV_DEFAULT"
_ZN7cutlass13device_kernelINS_4gemm6kernel13GemmUniversalIN4cute5tupleIJiiiiEEENS1_10collective13CollectiveMmaINS1_35MainloopSm100TmaUmmaWarpSpecializedILi20ELi2ELi4ENS5_IJNS4_1CILi1EEENSA_ILi2EEESB_EEEEENS5_IJNSA_ILi64EEENSA_ILi256EEENSA_ILi32EEEEEENS_12float_e4m3_tENS5_IJlSB_lEEESJ_SK_NS4_8TiledMMAINS4_8MMA_AtomIJNS4_10MMA_TraitsINS4_19SM100_MMA_F8F6F4_SSEJSJ_SJ_fSF_SG_NS4_17integral_constantINS4_4UMMA5MajorELSR_0EEESS_NSP_INSQ_7ScaleInELST_0EEESU_EEEEEENS4_6LayoutINS5_IJSB_SB_SB_EEENS5_IJNSA_ILi0EEESZ_SZ_EEEEENS5_IJNS4_10UnderscoreES12_S12_EEEEENS4_23SM90_TMA_LOAD_MULTICASTENS4_14ComposedLayoutINS4_7SwizzleILi1ELi4ELi3EEENS4_18smem_ptr_flag_bitsILi8EEENSX_INS5_IJNSA_ILi8EEESH_EEENS5_IJSH_SB_EEEEEEEvNS4_8identityENS4_13SM90_TMA_LOADES1F_vS1G_EENS_8epilogue10collective18CollectiveEpilogueINS1J_23Sm100TmaWarpSpecializedILi4ELi2ELi32ELb0ELb0EEEJSI_NS5_IJNSX_ISF_SB_EES1O_EEESJ_SK_SJ_SK_NS1J_6fusion15FusionCallbacksIS1N_NS1Q_17LinearCombinationISJ_fSJ_fLNS_15FloatRoundStyleE2EEESI_S1P_JEEENS4_5SM1004TMEM4LOAD26SM100_TMEM_LOAD_16dp32b32xES1H_NS16_INS17_ILi2ELi4ELi3EEES1A_NSX_INS5_IJS1B_SF_EEENS5_IJSF_SB_EEEEEEENS4_39AutoVectorizingCopyWithAssumedAlignmentILi128EEENS4_14SM90_TMA_STOREES24_S26_S26_EEEvvEEEEvNT_6ParamsE:
[----:B------:R-:W1:Y:S01]  /*0000*/  LDC R1, c[0x0][0x37c] ;  /* 0x0000df00ff017b82 */ /* 0x000e620000000800 */
[----:B------:R-:W2:Y:S01]  /*0010*/  S2R R95, SR_TID.X ;  /* 0x00000000005f7919 */ /* 0x000ea20000002100 */
[----:B------:R-:W3:Y:S01]  /*0020*/  LDCU.64 UR8, c[0x0][0x890] ;  /* 0x00011200ff0877ac */ /* 0x000ee20008000a00 */
[----:B------:R-:W-:Y:S02]  /*0030*/  PRMT R85, RZ, 0x7610, R85 ;  /* 0x00007610ff557816 */ /* 0x000fe40000000055 */
[----:B------:R-:W-:Y:S01]  /*0040*/  ELECT P3, URZ, PT ;  /* 0x0000000000ff782f */ /* 0x000fe20003860000 */
[----:B---3--:R-:W-:-:S04]  /*0050*/  UISETP.NE.U32.AND UP0, UPT, UR8, URZ, UPT ;  /* 0x000000ff0800728c */ /* 0x008fc8000bf05070 */
[----:B------:R-:W-:Y:S01]  /*0060*/  UISETP.NE.AND.EX UP0, UPT, UR9, URZ, UPT, UP0 ;  /* 0x000000ff0900728c */ /* 0x000fe2000bf05300 */
[----:B--2---:R-:W-:-:S05]  /*0070*/  SHF.R.U32.HI R86, RZ, 0x5, R95 ;  /* 0x00000005ff567819 */ /* 0x004fca000001165f */
[----:B------:R-:W2:Y:S02]  /*0080*/  SHFL.IDX PT, R0, R86, RZ, 0x1f ;  /* 0x00001fff56007589 */ /* 0x000ea400000e0000 */
[----:B--2---:R-:W-:Y:S01]  /*0090*/  R2UR UR17, R0 ;  /* 0x00000000001172ca */ /* 0x004fe200000e0000 */
[----:B-1----:R-:W-:-:S14]  /*00a0*/  BRA.U UP0, `(.L_x_0) ;  /* 0x0000000100307547 */ /* 0x002fdc000b800000 */
[----:B------:R-:W1:Y:S02]  /*00b0*/  LDCU.64 UR4, c[0x0][0x888] ;  /* 0x00011100ff0477ac */ /* 0x000e640008000a00 */
[----:B-1----:R-:W-:-:S04]  /*00c0*/  UISETP.NE.U32.AND UP0, UPT, UR4, URZ, UPT ;  /* 0x000000ff0400728c */ /* 0x002fc8000bf05070 */
[----:B------:R-:W-:-:S09]  /*00d0*/  UISETP.NE.AND.EX UP0, UPT, UR5, URZ, UPT, UP0 ;  /* 0x000000ff0500728c */ /* 0x000fd2000bf05300 */
[----:B------:R-:W-:Y:S05]  /*00e0*/  BRA.U !UP0, `(.L_x_1) ;  /* 0x0000000108147547 */ /* 0x000fea000b800000 */
[----:B------:R-:W1:Y:S01]  /*00f0*/  LDC.64 R2, c[0x0][0x888] ;  /* 0x00022200ff027b82 */ /* 0x000e620000000a00 */
[----:B------:R-:W1:Y:S02]  /*0100*/  LDCU.64 UR4, c[0x0][0x358] ;  /* 0x00006b00ff0477ac */ /* 0x000e640008000a00 */
[----:B-1----:R1:W5:Y:S01]  /*0110*/  LDG.E R41, desc[UR4][R2.64] ;  /* 0x0000000402297981 */ /* 0x002362000c1e1900 */
[----:B------:R-:W-:Y:S01]  /*0120*/  HFMA2 R85, -RZ, RZ, 0, 5.9604644775390625e-08 ;  /* 0x00000001ff557431 */ /* 0x000fe200000001ff */
[----:B------:R-:W-:Y:S05]  /*0130*/  BRA `(.L_x_0) ;  /* 0x00000000000c7947 */ /* 0x000fea0003800000 */
.L_x_1:
[----:B------:R-:W1:Y:S01]  /*0140*/  LDCU UR4, c[0x0][0x880] ;  /* 0x00011000ff0477ac */ /* 0x000e620008000800 */
[----:B------:R-:W-:Y:S01]  /*0150*/  HFMA2 R85, -RZ, RZ, 0, 5.9604644775390625e-08 ;  /* 0x00000001ff557431 */ /* 0x000fe200000001ff */
[----:B-1----:R-:W-:-:S07]  /*0160*/  MOV R41, UR4 ;  /* 0x0000000400297c02 */ /* 0x002fce0008000f00 */
.L_x_0:
[----:B------:R-:W2:Y:S02]  /*0170*/  LDCU.64 UR4, c[0x0][0x8b0] ;  /* 0x00011600ff0477ac */ /* 0x000ea40008000a00 */
[----:B--2---:R-:W-:-:S04]  /*0180*/  UISETP.NE.U32.AND UP0, UPT, UR4, URZ, UPT ;  /* 0x000000ff0400728c */ /* 0x004fc8000bf05070 */
[----:B------:R-:W-:-:S09]  /*0190*/  UISETP.NE.AND.EX UP0, UPT, UR5, URZ, UPT, UP0 ;  /* 0x000000ff0500728c */ /* 0x000fd2000bf05300 */
[----:B------:R-:W-:Y:S05]  /*01a0*/  BRA.U UP0, `(.L_x_2) ;  /* 0x0000000100287547 */ /* 0x000fea000b800000 */
[----:B------:R-:W2:Y:S02]  /*01b0*/  LDCU.64 UR4, c[0x0][0x8a8] ;  /* 0x00011500ff0477ac */ /* 0x000ea40008000a00 */
[----:B--2---:R-:W-:-:S04]  /*01c0*/  UISETP.NE.U32.AND UP0, UPT, UR4, URZ, UPT ;  /* 0x000000ff0400728c */ /* 0x004fc8000bf05070 */
[----:B------:R-:W-:-:S09]  /*01d0*/  UISETP.NE.AND.EX UP0, UPT, UR5, URZ, UPT, UP0 ;  /* 0x000000ff0500728c */ /* 0x000fd2000bf05300 */
[----:B------:R-:W-:Y:S05]  /*01e0*/  BRA.U !UP0, `(.L_x_3) ;  /* 0x0000000108107547 */ /* 0x000fea000b800000 */
[----:B------:R-:W2:Y:S01]  /*01f0*/  LDC.64 R38, c[0x0][0x8a8] ;  /* 0x00022a00ff267b82 */ /* 0x000ea20000000a00 */
[----:B------:R-:W2:Y:S02]  /*0200*/  LDCU.64 UR4, c[0x0][0x358] ;  /* 0x00006b00ff0477ac */ /* 0x000ea40008000a00 */
[----:B--2---:R2:W5:Y:S01]  /*0210*/  LDG.E R38, desc[UR4][R38.64] ;  /* 0x0000000426267981 */ /* 0x004562000c1e1900 */
[----:B------:R-:W-:Y:S05]  /*0220*/  BRA `(.L_x_2) ;  /* 0x0000000000087947 */ /* 0x000fea0003800000 */
.L_x_3:
[----:B------:R-:W2:Y:S02]  /*0230*/  LDCU UR4, c[0x0][0x8a0] ;  /* 0x00011400ff0477ac */ /* 0x000ea40008000800 */
[----:B--2---:R-:W-:Y:S02]  /*0240*/  MOV R38, UR4 ;  /* 0x0000000400267c02 */ /* 0x004fe40008000f00 */
.L_x_2:
[----:B------:R-:W-:Y:S01]  /*0250*/  IMAD.U32 R0, RZ, RZ, UR17 ;  /* 0x00000011ff007e24 */ /* 0x000fe2000f8e00ff */
[----:B------:R-:W-:Y:S04]  /*0260*/  BSSY.RECONVERGENT B0, `(.L_x_4) ;  /* 0x000000c000007945 */ /* 0x000fe80003800200 */
[C---:B------:R-:W-:Y:S02]  /*0270*/  ISETP.NE.OR P1, PT, R0.reuse, 0x1, !P3 ;  /* 0x000000010000780c */ /* 0x040fe40005f25670 */
[----:B------:R-:W-:-:S11]  /*0280*/  ISETP.NE.OR P0, PT, R0, 0x3, !P3 ;  /* 0x000000030000780c */ /* 0x000fd60005f05670 */
[----:B------:R-:W-:Y:S05]  /*0290*/  @P1 BRA `(.L_x_5) ;  /* 0x0000000000201947 */ /* 0x000fea0003800000 */
[----:B------:R-:W3:Y:S02]  /*02a0*/  LDCU.64 UR4, c[0x0][0x348] ;  /* 0x00006900ff0477ac */ /* 0x000ee40008000a00 */
[----:B---3--:R-:W-:Y:S02]  /*02b0*/  UIADD3 UR6, UP1, UPT, UR4, 0x80, URZ ;  /* 0x0000008004067890 */ /* 0x008fe4000ff3e0ff */
[----:B------:R-:W-:Y:S02]  /*02c0*/  UIADD3 UR4, UP0, UPT, UR4, 0x180, URZ ;  /* 0x0000018004047890 */ /* 0x000fe4000ff1e0ff */
[----:B------:R-:W-:Y:S02]  /*02d0*/  UIADD3.X UR7, UPT, UPT, URZ, UR5, URZ, UP1, !UPT ;  /* 0x00000005ff077290 */ /* 0x000fe40008ffe4ff */
[----:B------:R-:W-:-:S07]  /*02e0*/  UIADD3.X UR5, UPT, UPT, URZ, UR5, URZ, UP0, !UPT ;  /* 0x00000005ff057290 */ /* 0x000fce00087fe4ff */
[----:B------:R3:W-:Y:S02]  /*02f0*/  UTMACCTL.PF [UR6] ;  /* 0x00000000060079b9 */ /* 0x0007e40008040000 */
[----:B------:R3:W-:Y:S02]  /*0300*/  UTMACCTL.PF [UR4] ;  /* 0x00000000040079b9 */ /* 0x0007e40008040000 */
[----:B---3--:R-:W-:Y:S01]  /*0310*/  NOP ;  /* 0x0000000000007918 */ /* 0x008fe20000000000 */
.L_x_5:
[----:B------:R-:W-:Y:S05]  /*0320*/  BSYNC.RECONVERGENT B0 ;  /* 0x0000000000007941 */ /* 0x000fea0003800200 */
.L_x_4:
[----:B------:R-:W-:Y:S04]  /*0330*/  BSSY.RECONVERGENT B0, `(.L_x_6) ;  /* 0x000000a000007945 */ /* 0x000fe80003800200 */
        /* <DEDUP_REMOVED lines=9> */
.L_x_7:
[----:B------:R-:W-:Y:S05]  /*03d0*/  BSYNC.RECONVERGENT B0 ;  /* 0x0000000000007941 */ /* 0x000fea0003800200 */
.L_x_6:
[----:B------:R-:W3:Y:S01]  /*03e0*/  LDCU.64 UR4, c[0x0][0x888] ;  /* 0x00011100ff0477ac */ /* 0x000ee20008000a00 */
[----:B------:R-:W-:Y:S02]  /*03f0*/  UISETP.EQ.U32.AND UP1, UPT, UR8, URZ, UPT ;  /* 0x000000ff0800728c */ /* 0x000fe4000bf22070 */
[----:B------:R-:W-:Y:S02]  /*0400*/  UPLOP3.LUT UP3, UPT, UPT, UPT, UPT, 0x80, 0x8 ;  /* 0x000000000008789c */ /* 0x000fe40003f6f070 */
[----:B---3--:R-:W-:-:S04]  /*0410*/  UISETP.NE.U32.AND UP0, UPT, UR4, URZ, UPT ;  /* 0x000000ff0400728c */ /* 0x008fc8000bf05070 */
[----:B------:R-:W-:-:S04]  /*0420*/  UISETP.NE.AND.EX UP0, UPT, UR5, URZ, UPT, UP0 ;  /* 0x000000ff0500728c */ /* 0x000fc8000bf05300 */
[----:B------:R-:W-:-:S04]  /*0430*/  UISETP.EQ.OR.EX UP2, UPT, UR9, URZ, !UP0, UP1 ;  /* 0x000000ff0900728c */ /* 0x000fc8000c742710 */
[----:B------:R-:W-:-:S06]  /*0440*/  UP2UR UR4, UPR, URZ, 0x4 ;  /* 0x00000004ff047883 */ /* 0x000fcc0008000000 */
[----:B------:R-:W-:Y:S01]  /*0450*/  MOV R88, UR4 ;  /* 0x0000000400587c02 */ /* 0x000fe20008000f00 */
[----:B------:R-:W-:Y:S06]  /*0460*/  BRA.U !UP2, `(.L_x_8) ;  /* 0x000000010a207547 */ /* 0x000fec000b800000 */
[----:B------:R-:W-:Y:S01]  /*0470*/  UISETP.NE.U32.AND UP1, UPT, UR8, URZ, UPT ;  /* 0x000000ff0800728c */ /* 0x000fe2000bf25070 */
[----:B-----5:R-:W-:Y:S01]  /*0480*/  FSETP.NEU.AND P0, PT, R41, RZ, PT ;  /* 0x000000ff2900720b */ /* 0x020fe20003f0d000 */
[----:B------:R-:W-:Y:S02]  /*0490*/  USEL UR4, URZ, 0xffffffff, UP0 ;  /* 0xffffffffff047887 */ /* 0x000fe40008000000 */
[----:B------:R-:W-:-:S10]  /*04a0*/  UISETP.NE.AND.EX UP1, UPT, UR9, URZ, UPT, UP1 ;  /* 0x000000ff0900728c */ /* 0x000fd4000bf25310 */
[----:B------:R-:W-:Y:S01]  /*04b0*/  VOTEU.ANY UP0, P0 ;  /* 0x0000000000ff7886 */ /* 0x000fe20000000100 */
[----:B------:R-:W-:-:S04]  /*04c0*/  @!UP1 USEL UR4, URZ, 0xffffffff, UP0 ;  /* 0xffffffffff049887 */ /* 0x000fc80008000000 */
[----:B------:R-:W-:-:S04]  /*04d0*/  ULOP3.LUT UR4, UR4, 0x1, URZ, 0xc0, !UPT ;  /* 0x0000000104047892 */ /* 0x000fc8000f8ec0ff */
[----:B------:R-:W-:-:S11]  /*04e0*/  UISETP.NE.U32.AND UP3, UPT, UR4, 0x1, UPT ;  /* 0x000000010400788c */ /* 0x000fd6000bf65070 */
.L_x_8:
[----:B-1----:R-:W1:Y:S01]  /*04f0*/  SHFL.IDX PT, R2, R86, RZ, 0x1f ;  /* 0x00001fff56027589 */ /* 0x002e6200000e0000 */
[----:B------:R-:W-:-:S04]  /*0500*/  UISETP.NE.AND UP0, UPT, UR17, 0x2, UPT ;  /* 0x000000021100788c */ /* 0x000fc8000bf05270 */
[----:B------:R-:W-:Y:S01]  /*0510*/  USEL UR48, URZ, 0x1, UP0 ;  /* 0x00000001ff307887 */ /* 0x000fe20008000000 */
[----:B-1----:R-:W-:-:S13]  /*0520*/  ISETP.NE.AND P0, PT, R2, RZ, PT ;  /* 0x000000ff0200720c */ /* 0x002fda0003f05270 */
[----:B------:R-:W-:Y:S05]  /*0530*/  @P0 BRA `(.L_x_9) ;  /* 0x0000000000e40947 */ /* 0x000fea0003800000 */
[----:B------:R-:W-:Y:S01]  /*0540*/  ELECT P0, URZ, PT ;  /* 0x0000000000ff782f */ /* 0x000fe20003800000 */
[----:B------:R-:W-:-:S12]  /*0550*/  BSSY.RECONVERGENT B0, `(.L_x_9) ;  /* 0x0000037000007945 */ /* 0x000fd80003800200 */
[----:B------:R-:W-:Y:S05]  /*0560*/  @!P0 BRA `(.L_x_10) ;  /* 0x0000000000d48947 */ /* 0x000fea0003800000 */
[----:B------:R-:W1:Y:S01]  /*0570*/  S2UR UR4, SR_CgaCtaId ;  /* 0x00000000000479c3 */ /* 0x000e620000008800 */
[----:B------:R-:W-:Y:S01]  /*0580*/  UMOV UR5, 0x400 ;  /* 0x0000040000057882 */ /* 0x000fe20000000000 */
[----:B------:R-:W-:Y:S01]  /*0590*/  UMOV UR8, 0x1 ;  /* 0x0000000100087882 */ /* 0x000fe20000000000 */
[----:B------:R-:W-:Y:S01]  /*05a0*/  UMOV UR6, 0x2 ;  /* 0x0000000200067882 */ /* 0x000fe20000000000 */
[----:B------:R-:W-:-:S04]  /*05b0*/  UIADD3 UR8, UPT, UPT, -UR8, 0x100000, URZ ;  /* 0x0010000008087890 */ /* 0x000fc8000fffe1ff */
[----:B------:R-:W-:Y:S02]  /*05c0*/  USHF.L.U32 UR9, UR8, 0xb, URZ ;  /* 0x0000000b08097899 */ /* 0x000fe400080006ff */
[----:B------:R-:W-:Y:S02]  /*05d0*/  USHF.L.U32 UR8, UR8, 0x1, URZ ;  /* 0x0000000108087899 */ /* 0x000fe400080006ff */
[----:B------:R-:W-:-:S04]  /*05e0*/  UIADD3 UR6, UPT, UPT, -UR6, 0x100000, URZ ;  /* 0x0010000006067890 */ /* 0x000fc8000fffe1ff */
[----:B------:R-:W-:Y:S02]  /*05f0*/  USHF.L.U32 UR7, UR6, 0xb, URZ ;  /* 0x0000000b06077899 */ /* 0x000fe400080006ff */
[----:B------:R-:W-:Y:S02]  /*0600*/  USHF.L.U32 UR6, UR6, 0x1, URZ ;  /* 0x0000000106067899 */ /* 0x000fe400080006ff */
[----:B-1----:R-:W-:Y:S01]  /*0610*/  ULEA UR4, UR4, UR5, 0x18 ;  /* 0x0000000504047291 */ /* 0x002fe2000f8ec0ff */
[----:B------:R-:W1:Y:S11]  /*0620*/  FENCE.VIEW.ASYNC.S ;  /* 0x00000000000073c6 */ /* 0x000e760000000000 */
[----:B-1----:R1:W3:Y:S01]  /*0630*/  SYNCS.EXCH.64 URZ, [UR4], UR8 ;  /* 0x0000000804ff75b2 */ /* 0x0022e20008000100 */
[----:B------:R1:W4:Y:S01]  /*0640*/  SYNCS.EXCH.64 URZ, [UR4+0xa0], UR6 ;  /* 0x0000a00604ff75b2 */ /* 0x0003220008000100 */
[----:B------:R1:W1:Y:S01]  /*0650*/  SYNCS.EXCH.64 URZ, [UR4+0x8], UR8 ;  /* 0x0000080804ff75b2 */ /* 0x0002620008000100 */
        /* <DEDUP_REMOVED lines=37> */
[----:B---34-:R-:W-:Y:S01]  /*08b0*/  NOP ;  /* 0x0000000000007918 */ /* 0x018fe20000000000 */
.L_x_10:
[----:B-1----:R-:W-:Y:S05]  /*08c0*/  BSYNC.RECONVERGENT B0 ;  /* 0x0000000000007941 */ /* 0x002fea0003800200 */
.L_x_9:
[----:B------:R-:W1:Y:S01]  /*08d0*/  SHFL.IDX PT, R2, R86, RZ, 0x1f ;  /* 0x00001fff56027589 */ /* 0x000e6200000e0000 */
[----:B------:R-:W-:Y:S01]  /*08e0*/  NOP ;  /* 0x0000000000007918 */ /* 0x000fe20000000000 */
[----:B-1----:R-:W-:-:S13]  /*08f0*/  ISETP.NE.AND P0, PT, R2, 0x1, PT ;  /* 0x000000010200780c */ /* 0x002fda0003f05270 */
[----:B------:R-:W-:Y:S05]  /*0900*/  @P0 BRA `(.L_x_11) ;  /* 0x0000000000580947 */ /* 0x000fea0003800000 */
        /* <DEDUP_REMOVED lines=9> */
[----:B------:R-:W-:Y:S01]  /*09a0*/  USHF.L.U32 UR6, UR6, 0x1, URZ ;  /* 0x0000000106067899 */ /* 0x000fe200080006ff */
[----:B------:R-:W-:Y:S01]  /*09b0*/  ELECT P0, URZ, PT ;  /* 0x0000000000ff782f */ /* 0x000fe20003800000 */
[----:B-1----:R-:W-:Y:S01]  /*09c0*/  ULEA UR4, UR4, UR5, 0x18 ;  /* 0x0000000504047291 */ /* 0x002fe2000f8ec0ff */
[----:B------:R-:W1:Y:S11]  /*09d0*/  FENCE.VIEW.ASYNC.S ;  /* 0x00000000000073c6 */ /* 0x000e760000000000 */
[----:B-1----:R1:W3:Y:S01]  /*09e0*/  SYNCS.EXCH.64 URZ, [UR4+0x140], UR8 ;  /* 0x0001400804ff75b2 */ /* 0x0022e20008000100 */
[----:B------:R1:W4:Y:S01]  /*09f0*/  SYNCS.EXCH.64 URZ, [UR4+0x160], UR6 ;  /* 0x0001600604ff75b2 */ /* 0x0003220008000100 */
[----:B------:R1:W1:Y:S01]  /*0a00*/  SYNCS.EXCH.64 URZ, [UR4+0x148], UR8 ;  /* 0x0001480804ff75b2 */ /* 0x0002620008000100 */
[----:B------:R1:W1:Y:S01]  /*0a10*/  SYNCS.EXCH.64 URZ, [UR4+0x168], UR6 ;  /* 0x0001680604ff75b2 */ /* 0x0002620008000100 */
[----:B------:R1:W1:Y:S01]  /*0a20*/  SYNCS.EXCH.64 URZ, [UR4+0x150], UR8 ;  /* 0x0001500804ff75b2 */ /* 0x0002620008000100 */
[----:B------:R1:W1:Y:S01]  /*0a30*/  SYNCS.EXCH.64 URZ, [UR4+0x170], UR6 ;  /* 0x0001700604ff75b2 */ /* 0x0002620008000100 */
[----:B------:R1:W1:Y:S01]  /*0a40*/  SYNCS.EXCH.64 URZ, [UR4+0x158], UR8 ;  /* 0x0001580804ff75b2 */ /* 0x0002620008000100 */
[----:B------:R1:W1:Y:S01]  /*0a50*/  SYNCS.EXCH.64 URZ, [UR4+0x178], UR6 ;  /* 0x0001780604ff75b2 */ /* 0x0002620008000100 */
[----:B------:R-:W-:Y:S01]  /*0a60*/  NOP ;  /* 0x0000000000007918 */ /* 0x000fe20000000000 */
.L_x_11:
[----:B------:R-:W2:Y:S01]  /*0a70*/  SHFL.IDX PT, R2, R86, RZ, 0x1f ;  /* 0x00001fff56027589 */ /* 0x000ea200000e0000 */
[----:B------:R-:W-:Y:S01]  /*0a80*/  NOP ;  /* 0x0000000000007918 */ /* 0x000fe20000000000 */
[----:B--2---:R-:W-:-:S13]  /*0a90*/  ISETP.NE.AND P0, PT, R2, 0x3, PT ;  /* 0x000000030200780c */ /* 0x004fda0003f05270 */
[----:B------:R-:W-:Y:S05]  /*0aa0*/  @P0 BRA `(.L_x_12) ;  /* 0x0000000000300947 */ /* 0x000fea0003800000 */
[----:B-1----:R-:W1:Y:S01]  /*0ab0*/  S2UR UR6, SR_CgaCtaId ;  /* 0x00000000000679c3 */ /* 0x002e620000008800 */
[----:B------:R-:W-:Y:S01]  /*0ac0*/  UMOV UR4, 0x400 ;  /* 0x0000040000047882 */ /* 0x000fe20000000000 */
[----:B------:R-:W-:Y:S01]  /*0ad0*/  UMOV UR5, 0x20 ;  /* 0x0000002000057882 */ /* 0x000fe20000000000 */
[----:B------:R-:W-:Y:S01]  /*0ae0*/  ELECT P0, URZ, PT ;  /* 0x0000000000ff782f */ /* 0x000fe20003800000 */
[----:B-1----:R-:W-:Y:S02]  /*0af0*/  ULEA UR6, UR6, UR4, 0x18 ;  /* 0x0000000406067291 */ /* 0x002fe4000f8ec0ff */
[----:B------:R-:W-:-:S04]  /*0b00*/  UIADD3 UR4, UPT, UPT, -UR5, 0x100000, URZ ;  /* 0x0010000005047890 */ /* 0x000fc8000fffe1ff */
[----:B------:R-:W-:Y:S02]  /*0b10*/  USHF.L.U32 UR5, UR4, 0xb, URZ ;  /* 0x0000000b04057899 */ /* 0x000fe400080006ff */
[----:B------:R-:W-:Y:S01]  /*0b20*/  USHF.L.U32 UR4, UR4, 0x1, URZ ;  /* 0x0000000104047899 */ /* 0x000fe200080006ff */
[----:B------:R-:W1:Y:S11]  /*0b30*/  FENCE.VIEW.ASYNC.S ;  /* 0x00000000000073c6 */ /* 0x000e760000000000 */
[----:B-1----:R2:W1:Y:S01]  /*0b40*/  SYNCS.EXCH.64 URZ, [UR6+0x180], UR4 ;  /* 0x0001800406ff75b2 */ /* 0x0024620008000100 */
[----:B------:R2:W1:Y:S02]  /*0b50*/  SYNCS.EXCH.64 URZ, [UR6+0x188], UR4 ;  /* 0x0001880406ff75b2 */ /* 0x0004640008000100 */
[----:B--2---:R-:W-:Y:S01]  /*0b60*/  NOP ;  /* 0x0000000000007918 */ /* 0x004fe20000000000 */
.L_x_12:
[----:B------:R-:W2:Y:S01]  /*0b70*/  SHFL.IDX PT, R2, R86, RZ, 0x1f ;  /* 0x00001fff56027589 */ /* 0x000ea200000e0000 */
[----:B------:R-:W-:Y:S01]  /*0b80*/  NOP ;  /* 0x0000000000007918 */ /* 0x000fe20000000000 */
[----:B--2---:R-:W-:-:S13]  /*0b90*/  ISETP.NE.AND P0, PT, R2, 0x4, PT ;  /* 0x000000040200780c */ /* 0x004fda0003f05270 */
[----:B------:R-:W-:Y:S05]  /*0ba0*/  @P0 BRA `(.L_x_13) ;  /* 0x00000000004c0947 */ /* 0x000fea0003800000 */
[----:B-1----:R-:W1:Y:S01]  /*0bb0*/  S2UR UR6, SR_CgaCtaId ;  /* 0x00000000000679c3 */ /* 0x002e620000008800 */
[----:B------:R-:W-:Y:S01]  /*0bc0*/  UMOV UR4, 0x1e0 ;  /* 0x000001e000047882 */ /* 0x000fe20000000000 */
[----:B------:R-:W-:Y:S01]  /*0bd0*/  UMOV UR5, 0x400 ;  /* 0x0000040000057882 */ /* 0x000fe20000000000 */
[----:B------:R-:W-:Y:S01]  /*0be0*/  USEL UR4, UR4, 0x1a0, UP3 ;  /* 0x000001a004047887 */ /* 0x000fe20009800000 */
[----:B------:R-:W-:Y:S01]  /*0bf0*/  UMOV UR8, 0x1 ;  /* 0x0000000100087882 */ /* 0x000fe20000000000 */
[----:B------:R-:W-:Y:S01]  /*0c00*/  ELECT P0, URZ, PT ;  /* 0x0000000000ff782f */ /* 0x000fe20003800000 */
[----:B------:R-:W-:-:S04]  /*0c10*/  UIADD3 UR8, UPT, UPT, -UR8, 0x100000, URZ ;  /* 0x0010000008087890 */ /* 0x000fc8000fffe1ff */
[----:B------:R-:W-:Y:S02]  /*0c20*/  USHF.L.U32 UR9, UR8, 0xb, URZ ;  /* 0x0000000b08097899 */ /* 0x000fe400080006ff */
[----:B------:R-:W-:Y:S02]  /*0c30*/  USHF.L.U32 UR8, UR8, 0x1, URZ ;  /* 0x0000000108087899 */ /* 0x000fe400080006ff */
[----:B-1----:R-:W-:Y:S02]  /*0c40*/  ULEA UR6, UR6, UR5, 0x18 ;  /* 0x0000000506067291 */ /* 0x002fe4000f8ec0ff */
[----:B------:R-:W-:-:S04]  /*0c50*/  UIADD3 UR4, UPT, UPT, -UR4, 0x100000, URZ ;  /* 0x0010000004047890 */ /* 0x000fc8000fffe1ff */
[----:B------:R-:W-:Y:S02]  /*0c60*/  USHF.L.U32 UR5, UR4, 0xb, URZ ;  /* 0x0000000b04057899 */ /* 0x000fe400080006ff */
[----:B------:R-:W-:Y:S01]  /*0c70*/  USHF.L.U32 UR4, UR4, 0x1, URZ ;  /* 0x0000000104047899 */ /* 0x000fe200080006ff */
[----:B------:R-:W1:Y:S03]  /*0c80*/  FENCE.VIEW.ASYNC.S ;  /* 0x00000000000073c6 */ /* 0x000e660000000000 */
[----:B-1----:R2:W1:Y:S08]  /*0c90*/  SYNCS.EXCH.64 URZ, [UR6+0x190], UR8 ;  /* 0x0001900806ff75b2 */ /* 0x0024700008000100 */
[----:B------:R2:W1:Y:S01]  /*0ca0*/  SYNCS.EXCH.64 URZ, [UR6+0x1a0], UR4 ;  /* 0x0001a00406ff75b2 */ /* 0x0004620008000100 */
[----:B------:R2:W1:Y:S01]  /*0cb0*/  SYNCS.EXCH.64 URZ, [UR6+0x198], UR8 ;  /* 0x0001980806ff75b2 */ /* 0x0004620008000100 */
[----:B------:R2:W1:Y:S02]  /*0cc0*/  SYNCS.EXCH.64 URZ, [UR6+0x1a8], UR4 ;  /* 0x0001a80406ff75b2 */ /* 0x0004640008000100 */
[----:B--2---:R-:W-:Y:S01]  /*0cd0*/  NOP ;  /* 0x0000000000007918 */ /* 0x004fe20000000000 */
.L_x_13:
[----:B------:R-:W2:Y:S01]  /*0ce0*/  SHFL.IDX PT, R2, R86, RZ, 0x1f ;  /* 0x00001fff56027589 */ /* 0x000ea200000e0000 */
[----:B------:R-:W-:Y:S01]  /*0cf0*/  NOP ;  /* 0x0000000000007918 */ /* 0x000fe20000000000 */
[----:B--2---:R-:W-:-:S13]  /*0d00*/  ISETP.NE.AND P0, PT, R2, 0x5, PT ;  /* 0x000000050200780c */ /* 0x004fda0003f05270 */
[----:B------:R-:W-:Y:S05]  /*0d10*/  @P0 BRA `(.L_x_14) ;  /* 0x0000000000580947 */ /* 0x000fea0003800000 */
[----:B-1----:R-:W1:Y:S01]  /*0d20*/  S2UR UR4, SR_CgaCtaId ;  /* 0x00000000000479c3 */ /* 0x002e620000008800 */
        /* <DEDUP_REMOVED lines=12> */
[----:B-1----:R2:W1:Y:S01]  /*0df0*/  SYNCS.EXCH.64 URZ, [UR4+0x1b0], UR8 ;  /* 0x0001b00804ff75b2 */ /* 0x0024620008000100 */
[----:B------:R2:W1:Y:S01]  /*0e00*/  SYNCS.EXCH.64 URZ, [UR4+0x1d0], UR6 ;  /* 0x0001d00604ff75b2 */ /* 0x0004620008000100 */
[----:B------:R2:W1:Y:S01]  /*0e10*/  SYNCS.EXCH.64 URZ, [UR4+0x1b8], UR8 ;  /* 0x0001b80804ff75b2 */ /* 0x0004620008000100 */
[----:B------:R2:W1:Y:S01]  /*0e20*/  SYNCS.EXCH.64 URZ, [UR4+0x1d8], UR6 ;  /* 0x0001d80604ff75b2 */ /* 0x0004620008000100 */
[----:B------:R2:W1:Y:S01]  /*0e30*/  SYNCS.EXCH.64 URZ, [UR4+0x1c0], UR8 ;  /* 0x0001c00804ff75b2 */ /* 0x0004620008000100 */
[----:B------:R2:W1:Y:S01]  /*0e40*/  SYNCS.EXCH.64 URZ, [UR4+0x1e0], UR6 ;  /* 0x0001e00604ff75b2 */ /* 0x0004620008000100 */
[----:B------:R2:W1:Y:S01]  /*0e50*/  SYNCS.EXCH.64 URZ, [UR4+0x1c8], UR8 ;  /* 0x0001c80804ff75b2 */ /* 0x0004620008000100 */
[----:B------:R2:W1:Y:S02]  /*0e60*/  SYNCS.EXCH.64 URZ, [UR4+0x1e8], UR6 ;  /* 0x0001e80604ff75b2 */ /* 0x0004640008000100 */
[----:B--2---:R-:W-:Y:S01]  /*0e70*/  NOP ;  /* 0x0000000000007918 */ /* 0x004fe20000000000 */
.L_x_14:
[----:B------:R-:W2:Y:S01]  /*0e80*/  SHFL.IDX PT, R2, R86, RZ, 0x1f ;  /* 0x00001fff56027589 */ /* 0x000ea200000e0000 */
[----:B------:R-:W-:Y:S01]  /*0e90*/  NOP ;  /* 0x0000000000007918 */ /* 0x000fe20000000000 */
[----:B--2---:R-:W-:-:S13]  /*0ea0*/  ISETP.NE.AND P0, PT, R2, 0x3, PT ;  /* 0x000000030200780c */ /* 0x004fda0003f05270 */
[----:B------:R-:W-:Y:S05]  /*0eb0*/  @P0 BRA `(.L_x_15) ;  /* 0x0000000000380947 */ /* 0x000fea0003800000 */
[----:B------:R-:W2:Y:S01]  /*0ec0*/  S2UR UR5, SR_CgaCtaId ;  /* 0x00000000000579c3 */ /* 0x000ea20000008800 */
[----:B-1----:R-:W-:Y:S01]  /*0ed0*/  UMOV UR4, 0x400 ;  /* 0x0000040000047882 */ /* 0x002fe20000000000 */
[----:B------:R-:W-:Y:S01]  /*0ee0*/  UMOV UR6, 0x20 ;  /* 0x0000002000067882 */ /* 0x000fe20000000000 */
[----:B------:R-:W-:Y:S01]  /*0ef0*/  ELECT P0, URZ, PT ;  /* 0x0000000000ff782f */ /* 0x000fe20003800000 */
[----:B------:R-:W-:-:S04]  /*0f00*/  UIADD3 UR6, UPT, UPT, -UR6, 0x100000, URZ ;  /* 0x0010000006067890 */ /* 0x000fc8000fffe1ff */
[----:B------:R-:W-:Y:S02]  /*0f10*/  USHF.L.U32 UR7, UR6, 0xb, URZ ;  /* 0x0000000b06077899 */ /* 0x000fe400080006ff */
[----:B------:R-:W-:Y:S02]  /*0f20*/  USHF.L.U32 UR6, UR6, 0x1, URZ ;  /* 0x0000000106067899 */ /* 0x000fe400080006ff */
[----:B--2---:R-:W-:Y:S01]  /*0f30*/  ULEA UR4, UR5, UR4, 0x18 ;  /* 0x0000000405047291 */ /* 0x004fe2000f8ec0ff */
[----:B------:R-:W1:Y:S11]  /*0f40*/  FENCE.VIEW.ASYNC.S ;  /* 0x00000000000073c6 */ /* 0x000e760000000000 */
[----:B-1----:R2:W1:Y:S01]  /*0f50*/  SYNCS.EXCH.64 URZ, [UR4+0x1f0], UR6 ;  /* 0x0001f00604ff75b2 */ /* 0x0024620008000100 */
[----:B------:R2:W1:Y:S01]  /*0f60*/  SYNCS.EXCH.64 URZ, [UR4+0x200], UR6 ;  /* 0x0002000604ff75b2 */ /* 0x0004620008000100 */
[----:B------:R2:W1:Y:S01]  /*0f70*/  SYNCS.EXCH.64 URZ, [UR4+0x1f8], UR6 ;  /* 0x0001f80604ff75b2 */ /* 0x0004620008000100 */
[----:B------:R2:W1:Y:S02]  /*0f80*/  SYNCS.EXCH.64 URZ, [UR4+0x208], UR6 ;  /* 0x0002080604ff75b2 */ /* 0x0004640008000100 */
[----:B--2---:R-:W-:Y:S01]  /*0f90*/  NOP ;  /* 0x0000000000007918 */ /* 0x004fe20000000000 */
.L_x_15:
[----:B-1----:R-:W1:Y:S01]  /*0fa0*/  LDCU UR4, c[0x0][0x36c] ;  /* 0x00006d80ff0477ac */ /* 0x002e620008000800 */
[----:B------:R-:W-:Y:S01]  /*0fb0*/  ISETP.NE.OR P3, PT, R0, 0x2, !P3 ;  /* 0x000000020000780c */ /* 0x000fe20005f65670 */
[----:B------:R-:W-:Y:S01]  /*0fc0*/  NOP ;  /* 0x0000000000007918 */ /* 0x000fe20000000000 */
[----:B------:R-:W-:Y:S01]  /*0fd0*/  LOP3.LUT R0, R95, 0x1f, RZ, 0xc0, !PT ;  /* 0x0000001f5f007812 */ /* 0x000fe200078ec0ff */
[----:B------:R-:W-:Y:S02]  /*0fe0*/  UISETP.NE.AND UP4, UPT, UR17, URZ, UPT ;  /* 0x000000ff1100728c */ /* 0x000fe4000bf85270 */
[----:B-1----:R-:W-:-:S09]  /*0ff0*/  UISETP.EQ.U32.AND UP5, UPT, UR4, 0x1, UPT ;  /* 0x000000010400788c */ /* 0x002fd2000bfa2070 */
[----:B------:R-:W-:Y:S05]  /*1000*/  BRA.U !UP5, `(.L_x_16) ;  /* 0x000000010d087547 */ /* 0x000fea000b800000 */
[----:B---34-:R-:W-:Y:S01]  /*1010*/  UCGABAR_ARV ;  /* 0x00000000000079c7 */ /* 0x018fe20008000000 */
[----:B------:R-:W-:Y:S05]  /*1020*/  BRA `(.L_x_17) ;  /* 0x0000000000047947 */ /* 0x000fea0003800000 */
.L_x_16:
[----:B---34-:R-:W-:Y:S01]  /*1030*/  NOP ;  /* 0x0000000000007918 */ /* 0x018fe20000000000 */
.L_x_17:
[----:B------:R-:W1:Y:S01]  /*1040*/  S2UR UR7, SR_CTAID.X ;  /* 0x00000000000779c3 */ /* 0x000e620000002500 */
[----:B------:R-:W-:-:S05]  /*1050*/  CS2R.32 R87, SR_CgaSize ;  /* 0x0000000000577805 */ /* 0x000fca0000008a00 */
[----:B------:R-:W-:-:S05]  /*1060*/  IMAD R87, R87, -0xa0, RZ ;  /* 0xffffff6057577824 */ /* 0x000fca00078e02ff */
[----:B------:R-:W-:-:S14]  /*1070*/  R2UR UR5, R87 ;  /* 0x00000000570572ca */ /* 0x000fdc00000e0000 */
[----:B------:R-:W2:Y:S01]  /*1080*/  LDCU UR5, c[0x0][UR5+0x2b0] ;  /* 0x00005600050577ac */ /* 0x000ea20008000800 */
[----:B------:R-:W-:-:S05]  /*1090*/  CS2R.32 R87, SR_CgaSize ;  /* 0x0000000000577805 */ /* 0x000fca0000008a00 */
[----:B------:R-:W-:-:S05]  /*10a0*/  IMAD R87, R87, -0xa0, RZ ;  /* 0xffffff6057577824 */ /* 0x000fca00078e02ff */
[----:B------:R-:W-:-:S14]  /*10b0*/  R2UR UR4, R87 ;  /* 0x00000000570472ca */ /* 0x000fdc00000e0000 */
[----:B------:R-:W3:Y:S01]  /*10c0*/  LDCU UR4, c[0x0][UR4+0x2b4] ;  /* 0x00005680040477ac */ /* 0x000ee20008000800 */
[----:B------:R-:W4:Y:S01]  /*10d0*/  S2UR UR8, SR_CTAID.Y ;  /* 0x00000000000879c3 */ /* 0x000f220000002600 */
[----:B------:R-:W-:-:S05]  /*10e0*/  CS2R.32 R87, SR_CgaSize ;  /* 0x0000000000577805 */ /* 0x000fca0000008a00 */
[----:B------:R-:W-:-:S05]  /*10f0*/  IMAD R87, R87, -0xa0, RZ ;  /* 0xffffff6057577824 */ /* 0x000fca00078e02ff */
[----:B------:R-:W-:-:S14]  /*1100*/  R2UR UR9, R87 ;  /* 0x00000000570972ca */ /* 0x000fdc00000e0000 */
[----:B------:R-:W3:Y:S01]  /*1110*/  LDCU UR9, c[0x0][UR9+0x2a0] ;  /* 0x00005400090977ac */ /* 0x000ee20008000800 */
[----:B------:R-:W4:Y:S01]  /*1120*/  LDCU UR21, c[0x0][0xb24] ;  /* 0x00016480ff1577ac */ /* 0x000f220008000800 */
[----:B------:R-:W3:Y:S01]  /*1130*/  S2UR UR10, SR_CgaCtaId ;  /* 0x00000000000a79c3 */ /* 0x000ee20000008800 */
[----:B------:R-:W-:-:S05]  /*1140*/  CS2R.32 R87, SR_CgaSize ;  /* 0x0000000000577805 */ /* 0x000fca0000008a00 */
[----:B------:R-:W-:-:S05]  /*1150*/  IMAD R87, R87, -0xa0, RZ ;  /* 0xffffff6057577824 */ /* 0x000fca00078e02ff */
[----:B------:R-:W-:-:S14]  /*1160*/  R2UR UR59, R87 ;  /* 0x00000000573b72ca */ /* 0x000fdc00000e0000 */
[----:B------:R-:W3:Y:S01]  /*1170*/  LDCU UR59, c[0x0][UR59+0x2a4] ;  /* 0x000054803b3b77ac */ /* 0x000ee20008000800 */
[----:B------:R-:W3:Y:S01]  /*1180*/  LDCU UR42, c[0x0][0xb24] ;  /* 0x00016480ff2a77ac */ /* 0x000ee20008000800 */
[----:B-1----:R-:W-:Y:S01]  /*1190*/  I2FP.F32.U32 R3, UR7 ;  /* 0x0000000700037c45 */ /* 0x002fe20008201000 */
[----:B------:R-:W1:Y:S01]  /*11a0*/  S2UR UR36, SR_CTAID.Z ;  /* 0x00000000002479c3 */ /* 0x000e620000002700 */
[----:B------:R-:W1:Y:S03]  /*11b0*/  LDCU UR27, c[0x0][0xb30] ;  /* 0x00016600ff1b77ac */ /* 0x000e660008000800 */
[----:B--2---:R-:W-:Y:S01]  /*11c0*/  FMUL R3, R3, UR5 ;  /* 0x0000000503037c20 */ /* 0x004fe20008400000 */
[----:B------:R-:W-:Y:S01]  /*11d0*/  UMOV UR16, UR7 ;  /* 0x0000000700107c82 */ /* 0x000fe20008000000 */
[----:B----4-:R-:W-:Y:S01]  /*11e0*/  UISETP.GE.AND UP2, UPT, UR21, 0x1, UPT ;  /* 0x000000011500788c */ /* 0x010fe2000bf46270 */
[----:B------:R-:W-:Y:S01]  /*11f0*/  I2FP.F32.U32 R2, UR8 ;  /* 0x0000000800027c45 */ /* 0x000fe20008201000 */
[----:B------:R-:W-:-:S02]  /*1200*/  UMOV UR20, UR8 ;  /* 0x0000000800147c82 */ /* 0x000fc40008000000 */
[----:B------:R-:W2:Y:S02]  /*1210*/  F2I.U32.TRUNC.NTZ R3, R3 ;  /* 0x0000000300037305 */ /* 0x000ea4000020f000 */
[----:B---3--:R-:W-:Y:S01]  /*1220*/  FMUL R2, R2, UR4 ;  /* 0x0000000402027c20 */ /* 0x008fe20008400000 */
[----:B------:R-:W-:-:S05]  /*1230*/  USHF.L.U32 UR28, UR10, 0xa, URZ ;  /* 0x0000000a0a1c7899 */ /* 0x000fca00080006ff */
[----:B------:R-:W3:Y:S01]  /*1240*/  F2I.U32.TRUNC.NTZ R2, R2 ;  /* 0x0000000200027305 */ /* 0x000ee2000020f000 */
[----:B--2---:R-:W-:Y:S02]  /*1250*/  R2UR UR4, R3 ;  /* 0x00000000030472ca */ /* 0x004fe400000e0000 */
[----:B---3--:R-:W-:Y:S02]  /*1260*/  R2UR UR6, R2 ;  /* 0x00000000020672ca */ /* 0x008fe400000e0000 */
[----:B------:R-:W-:-:S09]  /*1270*/  PRMT R2, RZ, 0x7610, R2 ;  /* 0x00007610ff027816 */ /* 0x000fd20000000002 */
[----:B------:R-:W-:-:S04]  /*1280*/  UIADD3 UR5, UPT, UPT, -UR4, URZ, URZ ;  /* 0x000000ff04057290 */ /* 0x000fc8000fffe1ff */
[----:B------:R-:W-:Y:S02]  /*1290*/  UIMAD UR5, UR9, UR5, UR7 ;  /* 0x00000005090572a4 */ /* 0x000fe4000f8e0207 */
[----:B------:R-:W-:-:S04]  /*12a0*/  UIADD3 UR4, UPT, UPT, -UR6, URZ, URZ ;  /* 0x000000ff06047290 */ /* 0x000fc8000fffe1ff */
[----:B------:R-:W-:Y:S01]  /*12b0*/  IMAD.U32 R87, RZ, RZ, UR5 ;  /* 0x00000005ff577e24 */ /* 0x000fe2000f8e00ff */
[----:B------:R-:W-:Y:S01]  /*12c0*/  UIMAD UR59, UR59, UR4, UR8 ;  /* 0x000000043b3b72a4 */ /* 0x000fe2000f8e0208 */
[----:B-1----:R-:W-:Y:S11]  /*12d0*/  BRA.U UP4, `(.L_x_18) ;  /* 0x0000000104287547 */ /* 0x002ff6000b800000 */
[----:B------:R-:W-:Y:S01]  /*12e0*/  R2UR UR4, R87 ;  /* 0x00000000570472ca */ /* 0x000fe200000e0000 */
[----:B------:R-:W-:Y:S02]  /*12f0*/  UISETP.NE.AND UP0, UPT, UR59, URZ, UPT ;  /* 0x000000ff3b00728c */ /* 0x000fe4000bf05270 */
[----:B------:R-:W-:-:S10]  /*1300*/  UISETP.NE.AND UP1, UPT, UR59, 0x1, UPT ;  /* 0x000000013b00788c */ /* 0x000fd4000bf25270 */
[----:B------:R-:W-:-:S04]  /*1310*/  UISETP.EQ.OR UP0, UPT, UR4, URZ, !UP0 ;  /* 0x000000ff0400728c */ /* 0x000fc8000c702670 */
[----:B------:R-:W-:Y:S02]  /*1320*/  USEL UR5, URZ, 0x1, !UP0 ;  /* 0x00000001ff057887 */ /* 0x000fe4000c000000 */
[----:B------:R-:W-:Y:S02]  /*1330*/  UISETP.NE.AND UP0, UPT, UR4, URZ, UPT ;  /* 0x000000ff0400728c */ /* 0x000fe4000bf05270 */
[----:B------:R-:W-:-:S04]  /*1340*/  USEL UR4, URZ, 0x2, UP1 ;  /* 0x00000002ff047887 */ /* 0x000fc80008800000 */
[----:B------:R-:W-:-:S04]  /*1350*/  USEL UR4, UR4, 0x2, UP0 ;  /* 0x0000000204047887 */ /* 0x000fc80008000000 */
[----:B------:R-:W-:-:S06]  /*1360*/  UIADD3 UR4, UPT, UPT, UR5, UR4, URZ ;  /* 0x0000000405047290 */ /* 0x000fcc000fffe0ff */
[----:B------:R-:W-:Y:S02]  /*1370*/  MOV R2, UR4 ;  /* 0x0000000400027c02 */ /* 0x000fe40008000f00 */
.L_x_18:
[----:B------:R-:W-:Y:S05]  /*1380*/  BRA.U !UP2, `(.L_x_19) ;  /* 0x000000010ad47547 */ /* 0x000fea000b800000 */
[----:B------:R-:W1:Y:S01]  /*1390*/  LDCU.128 UR12, c[0x0][0xb10] ;  /* 0x00016200ff0c77ac */ /* 0x000e620008000c00 */
[----:B------:R-:W2:Y:S01]  /*13a0*/  LDCU UR6, c[0x0][0x370] ;  /* 0x00006e00ff0677ac */ /* 0x000ea20008000800 */
[----:B------:R-:W3:Y:S01]  /*13b0*/  LDCU UR5, c[0x0][0x374] ;  /* 0x00006e80ff0577ac */ /* 0x000ee20008000800 */
[----:B------:R-:W4:Y:S01]  /*13c0*/  LDCU UR26, c[0x0][0xb0c] ;  /* 0x00016180ff1a77ac */ /* 0x000f220008000800 */
[----:B------:R-:W4:Y:S01]  /*13d0*/  LDCU UR4, c[0x0][0xb20] ;  /* 0x00016400ff0477ac */ /* 0x000f220008000800 */
[----:B------:R-:W4:Y:S01]  /*13e0*/  LDCU.64 UR8, c[0x0][0xb28] ;  /* 0x00016500ff0877ac */ /* 0x000f220008000a00 */
[----:B-1----:R-:W-:Y:S02]  /*13f0*/  UISETP.NE.AND UP0, UPT, UR14, 0x1, UPT ;  /* 0x000000010e00788c */ /* 0x002fe4000bf05270 */
[----:B---3--:R-:W-:Y:S02]  /*1400*/  UIMAD.WIDE.U32 UR10, UR5, UR15, URZ ;  /* 0x0000000f050a72a5 */ /* 0x008fe4000f8e00ff */
[----:B--2---:R-:W-:-:S02]  /*1410*/  UIMAD.WIDE.U32 UR22, UR6, UR12, URZ ;  /* 0x0000000c061672a5 */ /* 0x004fc4000f8e00ff */
[----:B----4-:R-:W-:Y:S02]  /*1420*/  UISETP.NE.AND UP1, UPT, UR26, 0x1, UPT ;  /* 0x000000011a00788c */ /* 0x010fe4000bf25270 */
[----:B------:R-:W-:Y:S01]  /*1430*/  UISETP.NE.AND UP2, UPT, UR21, 0x1, UPT ;  /* 0x000000011500788c */ /* 0x000fe2000bf45270 */
[----:B------:R-:W-:Y:S02]  /*1440*/  UMOV UR10, UR11 ;  /* 0x0000000b000a7c82 */ /* 0x000fe40008000000 */
[----:B------:R-:W-:Y:S01]  /*1450*/  UMOV UR22, UR23 ;  /* 0x0000001700167c82 */ /* 0x000fe20008000000 */
[----:B------:R-:W-:Y:S02]  /*1460*/  @UP0 USHF.R.U32.HI UR5, URZ, UR4, UR10 ;  /* 0x00000004ff050299 */ /* 0x000fe4000801160a */
[----:B------:R-:W-:Y:S02]  /*1470*/  UIMAD.WIDE.U32 UR24, UR20, UR15, URZ ;  /* 0x0000000f141872a5 */ /* 0x000fe4000f8e00ff */
[----:B------:R-:W-:-:S02]  /*1480*/  UIMAD.WIDE.U32 UR10, UR5, UR8, URZ ;  /* 0x00000008050a72a5 */ /* 0x000fc4000f8e00ff */
[----:B------:R-:W-:Y:S02]  /*1490*/  @UP1 USHF.R.U32.HI UR6, URZ, UR13, UR22 ;  /* 0x0000000dff061299 */ /* 0x000fe40008011616 */
[----:B------:R-:W-:Y:S02]  /*14a0*/  UIMAD.WIDE.U32 UR18, UR16, UR12, URZ ;  /* 0x0000000c101272a5 */ /* 0x000fe4000f8e00ff */
[----:B------:R-:W-:Y:S01]  /*14b0*/  UIMAD.WIDE.U32 UR22, UR6, UR8, URZ ;  /* 0x00000008061672a5 */ /* 0x000fe2000f8e00ff */
[----:B------:R-:W-:Y:S01]  /*14c0*/  UMOV UR24, UR25 ;  /* 0x0000001900187c82 */ /* 0x000fe20008000000 */
[----:B------:R-:W-:Y:S01]  /*14d0*/  UMOV UR10, UR11 ;  /* 0x0000000b000a7c82 */ /* 0x000fe20008000000 */
[----:B------:R-:W-:Y:S02]  /*14e0*/  USHF.R.U32.HI UR24, URZ, UR4, UR24 ;  /* 0x00000004ff187299 */ /* 0x000fe40008011618 */
[----:B------:R-:W-:Y:S02]  /*14f0*/  @UP2 USHF.R.U32.HI UR5, URZ, UR9, UR10 ;  /* 0x00000009ff052299 */ /* 0x000fe4000801160a */
[----:B------:R-:W-:Y:S01]  /*1500*/  UMOV UR7, UR23 ;  /* 0x0000001700077c82 */ /* 0x000fe20008000000 */
[----:B------:R-:W-:Y:S01]  /*1510*/  UMOV UR18, UR19 ;  /* 0x0000001300127c82 */ /* 0x000fe20008000000 */
[----:B------:R-:W-:-:S02]  /*1520*/  @UP2 USHF.R.U32.HI UR6, URZ, UR9, UR7 ;  /* 0x00000009ff062299 */ /* 0x000fc40008011607 */
[----:B------:R-:W-:Y:S02]  /*1530*/  USHF.R.U32.HI UR18, URZ, UR13, UR18 ;  /* 0x0000000dff127299 */ /* 0x000fe40008011612 */
[----:B------:R-:W-:Y:S02]  /*1540*/  USEL UR4, UR20, UR24, !UP0 ;  /* 0x0000001814047287 */ /* 0x000fe4000c000000 */
[----:B------:R-:W-:Y:S02]  /*1550*/  UIMAD UR7, UR5, UR21, URZ ;  /* 0x00000015050772a4 */ /* 0x000fe4000f8e02ff */
[----:B------:R-:W-:Y:S02]  /*1560*/  USEL UR5, UR16, UR18, !UP1 ;  /* 0x0000001210057287 */ /* 0x000fe4000c800000 */
[----:B------:R-:W-:Y:S02]  /*1570*/  UIMAD UR12, UR6, UR21, URZ ;  /* 0x00000015060c72a4 */ /* 0x000fe4000f8e02ff */
[----:B------:R-:W-:-:S02]  /*1580*/  UISETP.GE.AND UP0, UPT, UR4, UR7, UPT ;  /* 0x000000070400728c */ /* 0x000fc4000bf06270 */
[----:B------:R-:W-:Y:S02]  /*1590*/  UIMAD.WIDE.U32 UR10, UR4, UR8, URZ ;  /* 0x00000008040a72a5 */ /* 0x000fe4000f8e00ff */
[----:B------:R-:W-:Y:S02]  /*15a0*/  UISETP.GE.OR UP0, UPT, UR5, UR12, UP0 ;  /* 0x0000000c0500728c */ /* 0x000fe40008706670 */
[----:B------:R-:W-:Y:S02]  /*15b0*/  UIMAD.WIDE.U32 UR12, UR5, UR8, URZ ;  /* 0x00000008050c72a5 */ /* 0x000fe4000f8e00ff */
[----:B------:R-:W-:Y:S01]  /*15c0*/  UIADD3 UR10, UPT, UPT, -UR4, URZ, URZ ;  /* 0x000000ff040a7290 */ /* 0x000fe2000fffe1ff */
[----:B------:R-:W-:Y:S01]  /*15d0*/  UMOV UR8, UR11 ;  /* 0x0000000b00087c82 */ /* 0x000fe20008000000 */
[----:B------:R-:W-:Y:S02]  /*15e0*/  UIADD3 UR11, UPT, UPT, -UR5, URZ, URZ ;  /* 0x000000ff050b7290 */ /* 0x000fe4000fffe1ff */
[----:B------:R-:W-:-:S03]  /*15f0*/  USHF.R.U32.HI UR8, URZ, UR9, UR8 ;  /* 0x00000009ff087299 */ /* 0x000fc60008011608 */
[----:B------:R-:W-:Y:S01]  /*1600*/  @!UP0 UMOV UR7, UR13 ;  /* 0x0000000d00078c82 */ /* 0x000fe20008000000 */
[----:B------:R-:W-:Y:S02]  /*1610*/  UIMAD UR20, UR14, UR10, UR20 ;  /* 0x0000000a0e1472a4 */ /* 0x000fe4000f8e0214 */
[----:B------:R-:W-:Y:S02]  /*1620*/  USEL UR8, UR4, UR8, !UP2 ;  /* 0x0000000804087287 */ /* 0x000fe4000d000000 */
[----:B------:R-:W-:Y:S02]  /*1630*/  @!UP0 USHF.R.U32.HI UR7, URZ, UR9, UR7 ;  /* 0x00000009ff078299 */ /* 0x000fe40008011607 */
[----:B------:R-:W-:Y:S02]  /*1640*/  UIADD3 UR9, UPT, UPT, -UR8, URZ, URZ ;  /* 0x000000ff08097290 */ /* 0x000fe4000fffe1ff */
[----:B------:R-:W-:Y:S02]  /*1650*/  @!UP0 USEL UR7, UR5, UR7, !UP2 ;  /* 0x0000000705078287 */ /* 0x000fe4000d000000 */
[----:B------:R-:W-:-:S02]  /*1660*/  UIMAD UR9, UR21, UR9, UR4 ;  /* 0x00000009150972a4 */ /* 0x000fc4000f8e0204 */
[----:B------:R-:W-:Y:S02]  /*1670*/  @!UP0 UIADD3 UR8, UPT, UPT, UR8, -UR7, URZ ;  /* 0x8000000708088290 */ /* 0x000fe4000fffe0ff */
[----:B------:R-:W-:Y:S02]  /*1680*/  @!UP0 UIMAD UR6, UR9, UR6, UR7 ;  /* 0x00000006090682a4 */ /* 0x000fe4000f8e0207 */
[----:B------:R-:W-:Y:S02]  /*1690*/  @!UP0 UIMAD UR4, UR8, UR21, UR5 ;  /* 0x00000015080482a4 */ /* 0x000fe4000f8e0205 */
[----:B------:R-:W-:Y:S02]  /*16a0*/  UIMAD UR16, UR26, UR11, UR16 ;  /* 0x0000000b1a1072a4 */ /* 0x000fe4000f8e0210 */
[----:B------:R-:W-:Y:S01]  /*16b0*/  UIMAD UR20, UR4, UR14, UR20 ;  /* 0x0000000e041472a4 */ /* 0x000fe2000f8e0214 */
[----:B------:R-:W-:Y:S02]  /*16c0*/  @!UP0 UMOV UR5, UR6 ;  /* 0x0000000600058c82 */ /* 0x000fe40008000000 */
[----:B------:R-:W-:-:S12]  /*16d0*/  UIMAD UR16, UR5, UR26, UR16 ;  /* 0x0000001a051072a4 */ /* 0x000fd8000f8e0210 */
.L_x_19:
[----:B------:R-:W-:Y:S02]  /*16e0*/  UISETP.NE.AND UP1, UPT, UR27, 0x1, UPT ;  /* 0x000000011b00788c */ /* 0x000fe4000bf25270 */
[----:B------:R-:W-:Y:S02]  /*16f0*/  UISETP.NE.AND UP0, UPT, UR17, 0x2, UPT ;  /* 0x000000021100788c */ /* 0x000fe4000bf05270 */
[----:B------:R-:W-:-:S05]  /*1700*/  ULOP3.LUT UR28, UR28, 0x400, URZ, 0xc0, !UPT ;  /* 0x000004001c1c7892 */ /* 0x000fca000f8ec0ff */
[----:B------:R-:W-:Y:S07]  /*1710*/  BRA.U UP1, `(.L_x_20) ;  /* 0x0000000101447547 */ /* 0x000fee000b800000 */
[----:B------:R-:W1:Y:S01]  /*1720*/  LDCU.128 UR8, c[0x0][0xb10] ;  /* 0x00016200ff0877ac */ /* 0x000e620008000c00 */
[----:B------:R-:W2:Y:S01]  /*1730*/  LDCU UR12, c[0x0][0xb0c] ;  /* 0x00016180ff0c77ac */ /* 0x000ea20008000800 */
[----:B------:R-:W3:Y:S01]  /*1740*/  LDCU UR13, c[0x0][0xb20] ;  /* 0x00016400ff0d77ac */ /* 0x000ee20008000800 */
[----:B-1----:R-:W-:Y:S02]  /*1750*/  UIMAD.WIDE.U32 UR6, UR16, UR8, URZ ;  /* 0x00000008100672a5 */ /* 0x002fe4000f8e00ff */
[----:B------:R-:W-:Y:S02]  /*1760*/  UIMAD.WIDE.U32 UR4, UR20, UR11, URZ ;  /* 0x0000000b140472a5 */ /* 0x000fe4000f8e00ff */
[----:B--2---:R-:W-:Y:S02]  /*1770*/  UISETP.NE.AND UP2, UPT, UR12, 0x1, UPT ;  /* 0x000000010c00788c */ /* 0x004fe4000bf45270 */
[----:B------:R-:W-:Y:S01]  /*1780*/  UISETP.NE.AND UP1, UPT, UR10, 0x1, UPT ;  /* 0x000000010a00788c */ /* 0x000fe2000bf25270 */
[----:B------:R-:W-:-:S02]  /*1790*/  UMOV UR6, UR7 ;  /* 0x0000000700067c82 */ /* 0x000fc40008000000 */
[----:B------:R-:W-:Y:S01]  /*17a0*/  UMOV UR4, UR5 ;  /* 0x0000000500047c82 */ /* 0x000fe20008000000 */
[----:B------:R-:W-:Y:S02]  /*17b0*/  USHF.R.U32.HI UR6, URZ, UR9, UR6 ;  /* 0x00000009ff067299 */ /* 0x000fe40008011606 */
[----:B---3--:R-:W-:Y:S02]  /*17c0*/  USHF.R.U32.HI UR4, URZ, UR13, UR4 ;  /* 0x0000000dff047299 */ /* 0x008fe40008011604 */
[----:B------:R-:W-:Y:S02]  /*17d0*/  USEL UR5, UR16, UR6, !UP2 ;  /* 0x0000000610057287 */ /* 0x000fe4000d000000 */
[----:B------:R-:W-:-:S04]  /*17e0*/  USEL UR4, UR20, UR4, !UP1 ;  /* 0x0000000414047287 */ /* 0x000fc8000c800000 */
[----:B------:R-:W-:Y:S02]  /*17f0*/  UIADD3 UR6, UPT, UPT, UR5, -UR4, URZ ;  /* 0x8000000405067290 */ /* 0x000fe4000fffe0ff */
[----:B------:R-:W-:Y:S02]  /*1800*/  UIADD3 UR4, UPT, UPT, -UR5, UR4, URZ ;  /* 0x0000000405047290 */ /* 0x000fe4000fffe1ff */
[----:B------:R-:W-:Y:S02]  /*1810*/  UIMAD UR20, UR6, UR10, UR20 ;  /* 0x0000000a061472a4 */ /* 0x000fe4000f8e0214 */
[----:B------:R-:W-:-:S12]  /*1820*/  UIMAD UR16, UR4, UR12, UR16 ;  /* 0x0000000c041072a4 */ /* 0x000fd8000f8e0210 */
.L_x_20:
[----:B------:R-:W-:Y:S05]  /*1830*/  BRA.U !UP5, `(.L_x_21) ;  /* 0x000000010d0c7547 */ /* 0x000fea000b800000 */
[----:B------:R-:W-:Y:S01]  /*1840*/  UCGABAR_WAIT ;  /* 0x0000000000007dc7 */ /* 0x000fe20008000000 */
[----:B------:R-:W-:Y:S01]  /*1850*/  CCTL.IVALL ;  /* 0x00000000ff00798f */ /* 0x000fe20002000000 */
[----:B------:R-:W-:Y:S05]  /*1860*/  BRA `(.L_x_22) ;  /* 0x0000000000047947 */ /* 0x000fea0003800000 */
.L_x_21:
[----:B------:R-:W-:Y:S06]  /*1870*/  BAR.SYNC.DEFER_BLOCKING 0x0 ;  /* 0x0000000000007b1d */ /* 0x000fec0000010000 */
.L_x_22:
[----:B------:R-:W-:Y:S05]  /*1880*/  BRA.U UP0, `(.L_x_23) ;  /* 0x0000001900f87547 */ /* 0x000fea000b800000 */
[----:B------:R-:W1:Y:S01]  /*1890*/  LDCU UR6, c[0x0][0x38c] ;  /* 0x00007180ff0677ac */ /* 0x000e620008000800 */
[----:B------:R-:W2:Y:S01]  /*18a0*/  S2UR UR8, SR_CgaCtaId ;  /* 0x00000000000879c3 */ /* 0x000ea20000008800 */
[----:B------:R-:W-:Y:S01]  /*18b0*/  PLOP3.LUT P1, PT, PT, PT, UP3, 0x80, 0x8 ;  /* 0x000000000008781c */ /* 0x000fe20003f2f038 */
[----:B------:R-:W-:Y:S01]  /*18c0*/  IMAD.MOV.U32 R12, RZ, RZ, 0x1 ;  /* 0x00000001ff0c7424 */ /* 0x000fe200078e00ff */
[----:B------:R-:W-:Y:S01]  /*18d0*/  UMOV UR7, 0x400 ;  /* 0x0000040000077882 */ /* 0x000fe20000000000 */
[----:B------:R-:W-:Y:S01]  /*18e0*/  UISETP.NE.AND UP1, UPT, UR17, URZ, UPT ;  /* 0x000000ff1100728c */ /* 0x000fe2000bf25270 */
[----:B------:R-:W-:Y:S02]  /*18f0*/  ISETP.EQ.OR P2, PT, R0, RZ, P3 ;  /* 0x000000ff0000720c */ /* 0x000fe40001f42670 */
[----:B------:R-:W-:Y:S02]  /*1900*/  CS2R R10, SRZ ;  /* 0x00000000000a7805 */ /* 0x000fe4000001ff00 */
[----:B------:R-:W-:Y:S01]  /*1910*/  PLOP3.LUT P1, PT, P1, PT, PT, 0x8, 0x80 ;  /* 0x000000000080781c */ /* 0x000fe20000f2e170 */
[----:B------:R-:W-:Y:S01]  /*1920*/  IMAD.MOV.U32 R9, RZ, RZ, RZ ;  /* 0x000000ffff097224 */ /* 0x000fe200078e00ff */
[----:B------:R-:W3:Y:S01]  /*1930*/  LDCU UR40, c[0x0][0x370] ;  /* 0x00006e00ff2877ac */ /* 0x000ee20008000800 */
[----:B------:R-:W-:Y:S01]  /*1940*/  IMAD.MOV.U32 R8, RZ, RZ, 0x1 ;  /* 0x00000001ff087424 */ /* 0x000fe200078e00ff */
[----:B------:R-:W4:Y:S01]  /*1950*/  LDCU.64 UR26, c[0x0][0x348] ;  /* 0x00006900ff1a77ac */ /* 0x000f220008000a00 */
[----:B-1----:R-:W-:-:S02]  /*1960*/  UIADD3 UR5, UPT, UPT, UR6, 0x1f, URZ ;  /* 0x0000001f06057890 */ /* 0x002fc4000fffe0ff */
[----:B------:R-:W-:Y:S02]  /*1970*/  USHF.R.U32.HI UR45, URZ, 0x5, UR28 ;  /* 0x00000005ff2d7899 */ /* 0x000fe4000801161c */
[----:B------:R-:W-:Y:S02]  /*1980*/  USHF.R.S32.HI UR4, URZ, 0x1f, UR5 ;  /* 0x0000001fff047899 */ /* 0x000fe40008011405 */
[----:B------:R-:W-:Y:S02]  /*1990*/  UIADD3 UR46, UPT, UPT, UR6, 0x3e, URZ ;  /* 0x0000003e062e7890 */ /* 0x000fe4000fffe0ff */
[----:B------:R-:W-:Y:S02]  /*19a0*/  ULEA.HI UR4, UR4, UR5, URZ, 0x5 ;  /* 0x0000000504047291 */ /* 0x000fe4000f8f28ff */
[----:B--2---:R-:W-:Y:S02]  /*19b0*/  ULEA UR7, UR8, UR7, 0x18 ;  /* 0x0000000708077291 */ /* 0x004fe4000f8ec0ff */
[----:B------:R-:W-:-:S02]  /*19c0*/  USHF.R.S32.HI UR43, URZ, 0x5, UR4 ;  /* 0x00000005ff2b7899 */ /* 0x000fc40008011404 */
[----:B------:R-:W-:Y:S02]  /*19d0*/  UIADD3 UR4, UPT, UPT, UR6, -0x1, URZ ;  /* 0xffffffff06047890 */ /* 0x000fe4000fffe0ff */
[----:B------:R-:W-:Y:S02]  /*19e0*/  UISETP.LT.U32.AND UP0, UPT, UR43, 0x14, UPT ;  /* 0x000000142b00788c */ /* 0x000fe4000bf01070 */
[----:B------:R-:W-:Y:S02]  /*19f0*/  UISETP.GE.U32.AND UP2, UPT, UR4, -0x3f, UPT ;  /* 0xffffffc10400788c */ /* 0x000fe4000bf46070 */
[----:B------:R-:W-:Y:S01]  /*1a00*/  USEL UR41, UR43, 0x14, UP0 ;  /* 0x000000142b297887 */ /* 0x000fe20008000000 */
[----:B------:R-:W1:Y:S03]  /*1a10*/  LDCU UR39, c[0x0][0x374] ;  /* 0x00006e80ff2777ac */ /* 0x000e660008000800 */
[----:B------:R-:W-:-:S02]  /*1a20*/  UIADD3 UR21, UPT, UPT, UR41, -0x1, URZ ;  /* 0xffffffff29157890 */ /* 0x000fc4000fffe0ff */
[----:B------:R-:W-:-:S03]  /*1a30*/  USEL UR24, UR48, 0x2, UP1 ;  /* 0x0000000230187887 */ /* 0x000fc60008800000 */
[----:B------:R-:W-:Y:S02]  /*1a40*/  @UP2 UIADD3 UR21, UPT, UPT, UR41, URZ, URZ ;  /* 0x000000ff29152290 */ /* 0x000fe4000fffe0ff */
[----:B------:R-:W-:Y:S02]  /*1a50*/  UIADD3 UR29, UPT, UPT, UR7, 0x6600, UR28 ;  /* 0x00006600071d7890 */ /* 0x000fe4000fffe01c */
[----:B------:R-:W-:Y:S02]  /*1a60*/  UIADD3 UR44, UPT, UPT, UR43, -UR41, URZ ;  /* 0x800000292b2c7290 */ /* 0x000fe4000fffe0ff */
[----:B------:R-:W-:Y:S01]  /*1a70*/  UIADD3 UR21, UPT, UPT, UR21, 0x1, URZ ;  /* 0x0000000115157890 */ /* 0x000fe2000fffe0ff */
[----:B---34-:R-:W-:-:S11]  /*1a80*/  UMOV UR5, URZ ;  /* 0x000000ff00057c82 */ /* 0x018fd60008000000 */
.L_x_43:
[----:B------:R-:W2:Y:S02]  /*1a90*/  S2UR UR4, SR_CgaCtaId ;  /* 0x00000000000479c3 */ /* 0x000ea40000008800 */
[----:B--2---:R-:W-:-:S09]  /*1aa0*/  UISETP.NE.AND UP0, UPT, UR4, URZ, UPT ;  /* 0x000000ff0400728c */ /* 0x004fd2000bf05270 */
[----:B-1----:R-:W-:Y:S05]  /*1ab0*/  BRA.U UP0, `(.L_x_24) ;  /* 0x0000000100287547 */ /* 0x002fea000b800000 */
[----:B------:R-:W-:Y:S02]  /*1ac0*/  LEA R0, R9, UR7, 0x3 ;  /* 0x0000000709007c11 */ /* 0x000fe4000f8e18ff */
[----:B------:R-:W-:-:S04]  /*1ad0*/  SHF.L.U32 R3, R8, 0x1f, RZ ;  /* 0x0000001f08037819 */ /* 0x000fc800000006ff */
[----:B------:R-:W2:Y:S02]  /*1ae0*/  SYNCS.PHASECHK.TRANS64.TRYWAIT P0, [R0+URZ+0x200], R3 ;  /* 0x00020003000075a7 */ /* 0x000ea400080011ff */
[----:B--2---:R-:W-:Y:S05]  /*1af0*/  @!P0 BRA `(.L_x_25) ;  /* 0x0000008400788947 */ /* 0x004fea0003800000 */
.L_x_149:
[----:B------:R3:W-:Y:S01]  /*1b00*/  SYNCS.ARRIVE.TRANS64.A1T0 RZ, [R0+URZ+0x1f0], RZ ;  /* 0x0001f0ff00ff79a7 */ /* 0x0007e200081000ff */
[----:B------:R-:W-:-:S05]  /*1b10*/  VIADD R9, R9, 0x1 ;  /* 0x0000000109097836 */ /* 0x000fca0000000000 */
[----:B------:R-:W-:-:S04]  /*1b20*/  ISETP.NE.AND P0, PT, R9, 0x2, PT ;  /* 0x000000020900780c */ /* 0x000fc80003f05270 */
[----:B--2---:R-:W-:Y:S02]  /*1b30*/  SEL R3, RZ, 0x1, P0 ;  /* 0x00000001ff037807 */ /* 0x004fe40000000000 */
[----:B------:R-:W-:Y:S02]  /*1b40*/  SEL R9, R9, RZ, P0 ;  /* 0x000000ff09097207 */ /* 0x000fe40000000000 */
[----:B------:R-:W-:-:S07]  /*1b50*/  LOP3.LUT R8, R8, R3, RZ, 0x3c, !PT ;  /* 0x0000000308087212 */ /* 0x000fce00078e3cff */
.L_x_24:
[----:B------:R-:W-:Y:S01]  /*1b60*/  ULEA UR4, UR5, UR7, 0x3 ;  /* 0x0000000705047291 */ /* 0x000fe2000f8e18ff */
[----:B---3--:R-:W-:Y:S01]  /*1b70*/  SHF.L.U32 R0, R12, 0x1f, RZ ;  /* 0x0000001f0c007819 */ /* 0x008fe200000006ff */
[----:B------:R-:W-:Y:S02]  /*1b80*/  UISETP.GE.U32.AND UP0, UPT, UR46, 0x3f, UPT ;  /* 0x0000003f2e00788c */ /* 0x000fe4000bf06070 */
[----:B------:R-:W-:Y:S02]  /*1b90*/  USHF.L.U32 UR11, UR20, 0x8, URZ ;  /* 0x00000008140b7899 */ /* 0x000fe400080006ff */
[----:B------:R-:W-:Y:S01]  /*1ba0*/  ULEA UR35, UR16, UR45, 0x6 ;  /* 0x0000002d10237291 */ /* 0x000fe2000f8e30ff */
[----:B------:R-:W-:Y:S02]  /*1bb0*/  UMOV UR13, URZ ;  /* 0x000000ff000d7c82 */ /* 0x000fe40008000000 */
[----:B------:R2:W3:Y:S02]  /*1bc0*/  SYNCS.PHASECHK.TRANS64.TRYWAIT P0, [UR4+0xa0], R0 ;  /* 0x0000a000ff0075a7 */ /* 0x0004e40008001104 */
[----:B------:R-:W-:Y:S07]  /*1bd0*/  BRA.U !UP0, `(.L_x_26) ;  /* 0x0000000108bc7547 */ /* 0x000fee000b800000 */
[----:B------:R-:W-:Y:S01]  /*1be0*/  UMOV UR6, URZ ;  /* 0x000000ff00067c82 */ /* 0x000fe20008000000 */
[----:B------:R-:W-:-:S05]  /*1bf0*/  UMOV UR4, UR5 ;  /* 0x0000000500047c82 */ /* 0x000fca0008000000 */
.L_x_32:
[----:B------:R-:W-:Y:S01]  /*1c00*/  ULEA UR33, UR4, UR7, 0x3 ;  /* 0x0000000704217291 */ /* 0x000fe2000f8e18ff */
[----:B---3--:R-:W-:Y:S01]  /*1c10*/  @!P3 MOV R2, 0x2800 ;  /* 0x000028000002b802 */ /* 0x008fe20000000f00 */
[----:B-1-3--:R-:W-:Y:S10]  /*1c20*/  @P0 BRA `(.L_x_27) ;  /* 0x00000000000c0947 */ /* 0x00aff40003800000 */
[----:B------:R-:W-:-:S04]  /*1c30*/  SHF.L.U32 R3, R12, 0x1f, RZ ;  /* 0x0000001f0c037819 */ /* 0x000fc800000006ff */
[----:B------:R-:W3:Y:S02]  /*1c40*/  SYNCS.PHASECHK.TRANS64.TRYWAIT P0, [UR33+0xa0], R3 ;  /* 0x0000a003ff0075a7 */ /* 0x000ee40008001121 */
[----:B---3--:R-:W-:Y:S05]  /*1c50*/  @!P0 BRA `(.L_x_28) ;  /* 0x0000008400348947 */ /* 0x008fea0003800000 */
.L_x_27:
[----:B------:R3:W-:Y:S01]  /*1c60*/  @!P3 SYNCS.ARRIVE.TRANS64 RZ, [UR33], R2 ;  /* 0x00000002ffffb9a7 */ /* 0x0007e20008000021 */
[----:B------:R-:W-:-:S04]  /*1c70*/  ULOP3.LUT UR5, UR24, 0x2, URZ, 0xfc, !UPT ;  /* 0x0000000218057892 */ /* 0x000fc8000f8efcff */
[----:B------:R-:W-:-:S09]  /*1c80*/  UISETP.NE.AND UP0, UPT, UR5, 0x2, UPT ;  /* 0x000000020500788c */ /* 0x000fd2000bf05270 */
[----:B------:R-:W-:Y:S05]  /*1c90*/  BRA.U UP0, `(.L_x_29) ;  /* 0x0000000100047547 */ /* 0x000fea000b800000 */
[----:B-1----:R-:W-:Y:S05]  /*1ca0*/  BPT.TRAP 0x1 ;  /* 0x000000040000795c */ /* 0x002fea0000300000 */
.L_x_29:
[----:B------:R-:W-:Y:S04]  /*1cb0*/  BSSY.RECONVERGENT B0, `(.L_x_30) ;  /* 0x0000003000007945 */ /* 0x000fe80003800200 */
[----:B------:R-:W-:Y:S05]  /*1cc0*/  @P2 BRA `(.L_x_31) ;  /* 0x0000000000042947 */ /* 0x000fea0003800000 */
[----:B-1----:R-:W-:Y:S05]  /*1cd0*/  BPT.TRAP 0x1 ;  /* 0x000000040000795c */ /* 0x002fea0000300000 */
.L_x_31:
[----:B-1----:R-:W-:Y:S05]  /*1ce0*/  BSYNC.RECONVERGENT B0 ;  /* 0x0000000000007941 */ /* 0x002fea0003800200 */
.L_x_30:
[----:B------:R-:W-:Y:S02]  /*1cf0*/  UIADD3 UR5, UPT, UPT, UR4, 0x1, URZ ;  /* 0x0000000104057890 */ /* 0x000fe4000fffe0ff */
[----:B------:R-:W-:Y:S02]  /*1d00*/  ULEA UR32, UR4, UR28, 0xb ;  /* 0x0000001c04207291 */ /* 0x000fe4000f8e58ff */
[----:B------:R-:W-:Y:S02]  /*1d10*/  UISETP.NE.AND UP0, UPT, UR5, 0x14, UPT ;  /* 0x000000140500788c */ /* 0x000fe4000bf05270 */
[----:B------:R-:W-:Y:S02]  /*1d20*/  UIADD3 UR16, UP1, UPT, UR26, 0x80, URZ ;  /* 0x000000801a107890 */ /* 0x000fe4000ff3e0ff */
[----:B------:R-:W-:Y:S02]  /*1d30*/  USEL UR9, URZ, 0x1, UP0 ;  /* 0x00000001ff097887 */ /* 0x000fe40008000000 */
[----:B------:R-:W-:-:S02]  /*1d40*/  USEL UR5, UR5, URZ, UP0 ;  /* 0x000000ff05057287 */ /* 0x000fc40008000000 */
[----:B------:R-:W-:Y:S02]  /*1d50*/  UIADD3 UR14, UP0, UPT, UR26, 0x180, URZ ;  /* 0x000001801a0e7890 */ /* 0x000fe4000ff1e0ff */
[----:B------:R-:W-:Y:S01]  /*1d60*/  ULEA UR8, UR5, UR7, 0x3 ;  /* 0x0000000705087291 */ /* 0x000fe2000f8e18ff */
[----:B------:R-:W-:Y:S01]  /*1d70*/  LOP3.LUT R12, R12, UR9, RZ, 0x3c, !PT ;  /* 0x000000090c0c7c12 */ /* 0x000fe2000f8e3cff */
[----:B------:R-:W-:Y:S02]  /*1d80*/  USHF.L.U32 UR34, UR6, 0x5, URZ ;  /* 0x0000000506227899 */ /* 0x000fe400080006ff */
[----:B------:R-:W-:Y:S01]  /*1d90*/  UIADD3.X UR17, UPT, UPT, URZ, UR27, URZ, UP1, !UPT ;  /* 0x0000001bff117290 */ /* 0x000fe20008ffe4ff */
[----:B--2---:R-:W-:Y:S01]  /*1da0*/  SHF.L.U32 R0, R12, 0x1f, RZ ;  /* 0x0000001f0c007819 */ /* 0x004fe200000006ff */
[----:B------:R-:W-:Y:S02]  /*1db0*/  UIADD3 UR32, UPT, UPT, UR7, 0x6600, UR32 ;  /* 0x0000660007207890 */ /* 0x000fe4000fffe020 */
[----:B------:R-:W-:Y:S01]  /*1dc0*/  UIADD3.X UR15, UPT, UPT, URZ, UR27, URZ, UP0, !UPT ;  /* 0x0000001bff0f7290 */ /* 0x000fe200087fe4ff */
[----:B------:R4:W1:Y:S01]  /*1dd0*/  SYNCS.PHASECHK.TRANS64.TRYWAIT P0, [UR8+0xa0], R0 ;  /* 0x0000a000ff0075a7 */ /* 0x0008620008001108 */
[----:B------:R-:W-:Y:S01]  /*1de0*/  ULEA UR8, UR4, UR7, 0xd ;  /* 0x0000000704087291 */ /* 0x000fe2000f8e68ff */
[----:B------:R-:W-:Y:S01]  /*1df0*/  UMOV UR13, 0x30000 ;  /* 0x00030000000d7882 */ /* 0x000fe20000000000 */
[----:B------:R-:W-:-:S02]  /*1e00*/  UMOV UR18, 0x0 ;  /* 0x0000000000127882 */ /* 0x000fc40000000000 */
[----:B------:R-:W-:Y:S01]  /*1e10*/  UIADD3 UR8, UPT, UPT, UR8, 0x10600, URZ ;  /* 0x0001060008087890 */ /* 0x000fe2000fffe0ff */
[----:B------:R-:W-:Y:S01]  /*1e20*/  UMOV UR19, 0x10000000 ;  /* 0x1000000000137882 */ /* 0x000fe20000000000 */
[----:B------:R-:W-:Y:S01]  /*1e30*/  UMOV UR12, UR36 ;  /* 0x00000024000c7c82 */ /* 0x000fe20008000000 */
[----:B------:R-:W-:Y:S01]  /*1e40*/  UMOV UR9, UR33 ;  /* 0x0000002100097c82 */ /* 0x000fe20008000000 */
[----:B------:R-:W-:Y:S01]  /*1e50*/  UMOV UR10, UR34 ;  /* 0x00000022000a7c82 */ /* 0x000fe20008000000 */
[----:B------:R2:W-:Y:S01]  /*1e60*/  UTMALDG.3D.MULTICAST [UR32], [UR16], UR13, desc[UR18] ;  /* 0x00001220100073b4 */ /* 0x0005e2000801180d */
[----:B------:R-:W-:Y:S01]  /*1e70*/  UIADD3 UR6, UPT, UPT, UR6, 0x1, URZ ;  /* 0x0000000106067890 */ /* 0x000fe2000fffe0ff */
[----:B------:R-:W-:-:S03]  /*1e80*/  UMOV UR4, UR5 ;  /* 0x0000000500047c82 */ /* 0x000fc60008000000 */
[----:B------:R-:W-:Y:S01]  /*1e90*/  UISETP.NE.AND UP0, UPT, UR6, UR21, UPT ;  /* 0x000000150600728c */ /* 0x000fe2000bf05270 */
[----:B------:R4:W-:Y:S01]  /*1ea0*/  UTMALDG.3D [UR8], [UR14], desc[UR18] ;  /* 0x000012080e0075b4 */ /* 0x0009e20008011000 */
[----:B--2---:R-:W-:-:S07]  /*1eb0*/  UMOV UR13, UR21 ;  /* 0x00000015000d7c82 */ /* 0x004fce0008000000 */
[----:B----4-:R-:W-:Y:S05]  /*1ec0*/  BRA.U UP0, `(.L_x_32) ;  /* 0xfffffffd004c7547 */ /* 0x010fea000b83ffff */
.L_x_26:
[----:B------:R-:W-:Y:S01]  /*1ed0*/  ULEA UR4, UR5, UR7, 0x3 ;  /* 0x0000000705047291 */ /* 0x000fe2000f8e18ff */
[----:B--2---:R-:W-:Y:S01]  /*1ee0*/  SHF.L.U32 R0, R12, 0x1f, RZ ;  /* 0x0000001f0c007819 */ /* 0x004fe200000006ff */
[----:B------:R-:W-:Y:S01]  /*1ef0*/  @!P1 SYNCS.ARRIVE.TRANS64.A1T0 RZ, [UR7+0x188], RZ ;  /* 0x000188ffffff99a7 */ /* 0x000fe20008100007 */
[----:B------:R-:W-:-:S06]  /*1f00*/  UISETP.GT.AND UP0, UPT, UR43, UR41, UPT ;  /* 0x000000292b00728c */ /* 0x000fcc000bf04270 */
[----:B-1-3--:R1:W2:Y:S03]  /*1f10*/  SYNCS.PHASECHK.TRANS64.TRYWAIT P0, [UR4+0xa0], R0 ;  /* 0x0000a000ff0075a7 */ /* 0x00a2a60008001104 */
[----:B------:R-:W-:Y:S05]  /*1f20*/  BRA.U !UP0, `(.L_x_33) ;  /* 0x0000000108bc7547 */ /* 0x000fea000b800000 */
[----:B------:R-:W-:Y:S01]  /*1f30*/  UIADD3 UR25, UPT, UPT, UR44, UR13, URZ ;  /* 0x0000000d2c197290 */ /* 0x000fe2000fffe0ff */
[----:B------:R-:W-:-:S11]  /*1f40*/  UMOV UR4, UR5 ;  /* 0x0000000500047c82 */ /* 0x000fd60008000000 */
.L_x_39:
[----:B------:R-:W-:Y:S01]  /*1f50*/  ULEA UR17, UR4, UR7, 0x3 ;  /* 0x0000000704117291 */ /* 0x000fe2000f8e18ff */
[----:B--2---:R-:W-:Y:S01]  /*1f60*/  @!P3 MOV R2, 0x2800 ;  /* 0x000028000002b802 */ /* 0x004fe20000000f00 */
[----:B--2-4-:R-:W-:Y:S10]  /*1f70*/  @P0 BRA `(.L_x_34) ;  /* 0x00000000000c0947 */ /* 0x014ff40003800000 */
[----:B------:R-:W-:-:S04]  /*1f80*/  SHF.L.U32 R3, R12, 0x1f, RZ ;  /* 0x0000001f0c037819 */ /* 0x000fc800000006ff */
[----:B------:R-:W2:Y:S02]  /*1f90*/  SYNCS.PHASECHK.TRANS64.TRYWAIT P0, [UR17+0xa0], R3 ;  /* 0x0000a003ff0075a7 */ /* 0x000ea40008001111 */
[----:B--2---:R-:W-:Y:S05]  /*1fa0*/  @!P0 BRA `(.L_x_35) ;  /* 0x0000008000788947 */ /* 0x004fea0003800000 */
.L_x_34:
[----:B------:R2:W-:Y:S01]  /*1fb0*/  @!P3 SYNCS.ARRIVE.TRANS64 RZ, [UR17], R2 ;  /* 0x00000002ffffb9a7 */ /* 0x0005e20008000011 */
[----:B------:R-:W-:-:S04]  /*1fc0*/  ULOP3.LUT UR5, UR24, 0x2, URZ, 0xfc, !UPT ;  /* 0x0000000218057892 */ /* 0x000fc8000f8efcff */
[----:B------:R-:W-:-:S09]  /*1fd0*/  UISETP.NE.AND UP0, UPT, UR5, 0x2, UPT ;  /* 0x000000020500788c */ /* 0x000fd2000bf05270 */
[----:B------:R-:W-:Y:S05]  /*1fe0*/  BRA.U UP0, `(.L_x_36) ;  /* 0x0000000100047547 */ /* 0x000fea000b800000 */
[----:B------:R-:W-:Y:S05]  /*1ff0*/  BPT.TRAP 0x1 ;  /* 0x000000040000795c */ /* 0x000fea0000300000 */
.L_x_36:
[----:B------:R-:W-:Y:S04]  /*2000*/  BSSY.RECONVERGENT B0, `(.L_x_37) ;  /* 0x0000003000007945 */ /* 0x000fe80003800200 */
[----:B------:R-:W-:Y:S05]  /*2010*/  @P2 BRA `(.L_x_38) ;  /* 0x0000000000042947 */ /* 0x000fea0003800000 */
[----:B------:R-:W-:Y:S05]  /*2020*/  BPT.TRAP 0x1 ;  /* 0x000000040000795c */ /* 0x000fea0000300000 */
.L_x_38:
[----:B------:R-:W-:Y:S05]  /*2030*/  BSYNC.RECONVERGENT B0 ;  /* 0x0000000000007941 */ /* 0x000fea0003800200 */
.L_x_37:
[----:B------:R-:W-:Y:S02]  /*2040*/  UIADD3 UR5, UPT, UPT, UR4, 0x1, URZ ;  /* 0x0000000104057890 */ /* 0x000fe4000fffe0ff */
[----:B------:R-:W-:Y:S02]  /*2050*/  UIADD3 UR14, UP1, UPT, UR26, 0x80, URZ ;  /* 0x000000801a0e7890 */ /* 0x000fe4000ff3e0ff */
[----:B------:R-:W-:Y:S02]  /*2060*/  UISETP.NE.AND UP0, UPT, UR5, 0x14, UPT ;  /* 0x000000140500788c */ /* 0x000fe4000bf05270 */
[----:B------:R-:W-:Y:S02]  /*2070*/  USHF.L.U32 UR18, UR13, 0x5, URZ ;  /* 0x000000050d127899 */ /* 0x000fe400080006ff */
[----:B------:R-:W-:Y:S02]  /*2080*/  USEL UR8, URZ, 0x1, UP0 ;  /* 0x00000001ff087887 */ /* 0x000fe40008000000 */
[----:B------:R-:W-:-:S02]  /*2090*/  USEL UR5, UR5, URZ, UP0 ;  /* 0x000000ff05057287 */ /* 0x000fc40008000000 */
[----:B------:R-:W-:Y:S02]  /*20a0*/  UIADD3 UR22, UP0, UPT, UR26, 0x180, URZ ;  /* 0x000001801a167890 */ /* 0x000fe4000ff1e0ff */
[----:B------:R-:W-:Y:S01]  /*20b0*/  LOP3.LUT R12, R12, UR8, RZ, 0x3c, !PT ;  /* 0x000000080c0c7c12 */ /* 0x000fe2000f8e3cff */
[----:B------:R-:W-:Y:S02]  /*20c0*/  ULEA UR6, UR5, UR7, 0x3 ;  /* 0x0000000705067291 */ /* 0x000fe4000f8e18ff */
[----:B------:R-:W-:Y:S01]  /*20d0*/  ULEA UR8, UR4, UR7, 0xd ;  /* 0x0000000704087291 */ /* 0x000fe2000f8e68ff */
[----:B-1----:R-:W-:Y:S01]  /*20e0*/  SHF.L.U32 R0, R12, 0x1f, RZ ;  /* 0x0000001f0c007819 */ /* 0x002fe200000006ff */
[----:B------:R-:W-:Y:S02]  /*20f0*/  ULEA UR16, UR4, UR29, 0xb ;  /* 0x0000001d04107291 */ /* 0x000fe4000f8e58ff */
[----:B------:R-:W-:Y:S02]  /*2100*/  UIADD3.X UR15, UPT, UPT, URZ, UR27, URZ, UP1, !UPT ;  /* 0x0000001bff0f7290 */ /* 0x000fe40008ffe4ff */
[----:B------:R-:W-:Y:S01]  /*2110*/  UIADD3 UR8, UPT, UPT, UR8, 0x10600, URZ ;  /* 0x0001060008087890 */ /* 0x000fe2000fffe0ff */
[----:B------:R3:W4:Y:S01]  /*2120*/  SYNCS.PHASECHK.TRANS64.TRYWAIT P0, [UR6+0xa0], R0 ;  /* 0x0000a000ff0075a7 */ /* 0x0007220008001106 */
[----:B------:R-:W-:Y:S01]  /*2130*/  UIADD3.X UR23, UPT, UPT, URZ, UR27, URZ, UP0, !UPT ;  /* 0x0000001bff177290 */ /* 0x000fe200087fe4ff */
[----:B------:R-:W-:Y:S01]  /*2140*/  UMOV UR6, 0x30000 ;  /* 0x0003000000067882 */ /* 0x000fe20000000000 */
[----:B------:R-:W-:Y:S01]  /*2150*/  UMOV UR30, 0x0 ;  /* 0x00000000001e7882 */ /* 0x000fe20000000000 */
[----:B------:R-:W-:Y:S01]  /*2160*/  UMOV UR31, 0x10000000 ;  /* 0x10000000001f7882 */ /* 0x000fe20000000000 */
[----:B------:R-:W-:Y:S01]  /*2170*/  UMOV UR19, UR35 ;  /* 0x0000002300137c82 */ /* 0x000fe20008000000 */
[----:B------:R-:W-:Y:S01]  /*2180*/  UMOV UR20, UR36 ;  /* 0x0000002400147c82 */ /* 0x000fe20008000000 */
[----:B------:R-:W-:Y:S01]  /*2190*/  UMOV UR12, UR36 ;  /* 0x00000024000c7c82 */ /* 0x000fe20008000000 */
[----:B------:R-:W-:Y:S01]  /*21a0*/  UMOV UR9, UR17 ;  /* 0x0000001100097c82 */ /* 0x000fe20008000000 */
[----:B------:R-:W-:Y:S01]  /*21b0*/  UMOV UR10, UR18 ;  /* 0x00000012000a7c82 */ /* 0x000fe20008000000 */
[----:B------:R3:W-:Y:S01]  /*21c0*/  UTMALDG.3D.MULTICAST [UR16], [UR14], UR6, desc[UR30] ;  /* 0x00001e100e0073b4 */ /* 0x0007e20008011806 */
[----:B------:R-:W-:Y:S01]  /*21d0*/  UIADD3 UR13, UPT, UPT, UR13, 0x1, URZ ;  /* 0x000000010d0d7890 */ /* 0x000fe2000fffe0ff */
[----:B------:R-:W-:-:S03]  /*21e0*/  UMOV UR4, UR5 ;  /* 0x0000000500047c82 */ /* 0x000fc60008000000 */
[----:B------:R-:W-:Y:S01]  /*21f0*/  UISETP.NE.AND UP0, UPT, UR13, UR25, UPT ;  /* 0x000000190d00728c */ /* 0x000fe2000bf05270 */
[----:B------:R3:W-:Y:S08]  /*2200*/  UTMALDG.3D [UR8], [UR22], desc[UR30] ;  /* 0x00001e08160075b4 */ /* 0x0007f00008011000 */
[----:B---3--:R-:W-:Y:S05]  /*2210*/  BRA.U UP0, `(.L_x_39) ;  /* 0xfffffffd004c7547 */ /* 0x008fea000b83ffff */
.L_x_33:
[C---:B------:R-:W-:Y:S01]  /*2220*/  LEA R3, R11.reuse, UR7, 0x3 ;  /* 0x000000070b037c11 */ /* 0x040fe2000f8e18ff */
[----:B------:R-:W-:Y:S01]  /*2230*/  NOP ;  /* 0x0000000000007918 */ /* 0x000fe20000000000 */
[----:B-1----:R-:W-:Y:S02]  /*2240*/  SHF.L.U32 R0, R10, 0x1f, RZ ;  /* 0x0000001f0a007819 */ /* 0x002fe400000006ff */
[----:B------:R-:W-:Y:S02]  /*2250*/  LEA R5, R11, UR7, 0x4 ;  /* 0x000000070b057c11 */ /* 0x000fe4000f8e20ff */
[----:B--2-4-:R-:W1:Y:S02]  /*2260*/  SYNCS.PHASECHK.TRANS64.TRYWAIT P0, [R3+URZ+0x190], R0 ;  /* 0x00019000030075a7 */ /* 0x014e6400080011ff */
[----:B-1----:R-:W-:Y:S05]  /*2270*/  @!P0 BRA `(.L_x_40) ;  /* 0x0000007c00dc8947 */ /* 0x002fea0003800000 */
.L_x_152:
[----:B------:R-:W2:Y:S01]  /*2280*/  LDS.128 R4, [R5+0x220] ;  /* 0x0002200005047984 */ /* 0x000ea20000000c00 */
[----:B------:R-:W-:Y:S01]  /*2290*/  UISETP.GE.AND UP0, UPT, UR42, 0x1, UPT ;  /* 0x000000012a00788c */ /* 0x000fe2000bf06270 */
[----:B------:R-:W-:Y:S01]  /*22a0*/  @!PT LDS RZ, [RZ] ;  /* 0x00000000fffff984 */ /* 0x000fe20000000800 */
[----:B------:R-:W-:Y:S01]  /*22b0*/  @!PT LDS RZ, [RZ] ;  /* 0x00000000fffff984 */ /* 0x000fe20000000800 */
[----:B------:R-:W-:Y:S01]  /*22c0*/  @!PT LDS RZ, [RZ] ;  /* 0x00000000fffff984 */ /* 0x000fe20000000800 */
[----:B------:R-:W-:Y:S01]  /*22d0*/  @!PT LDS RZ, [RZ] ;  /* 0x00000000fffff984 */ /* 0x000fe20000000800 */
[----:B------:R3:W-:Y:S06]  /*22e0*/  MEMBAR.ALL.CTA ;  /* 0x0000000000007992 */ /* 0x0007ec0000008000 */
[----:B---3--:R-:W3:Y:S01]  /*22f0*/  FENCE.VIEW.ASYNC.S ;  /* 0x00000000000073c6 */ /* 0x008ee20000000000 */
[----:B--2---:R-:W-:-:S13]  /*2300*/  LOP3.LUT P0, RZ, R6, 0x1, RZ, 0xc0, !PT ;  /* 0x0000000106ff7812 */ /* 0x004fda000780c0ff */
[----:B---3--:R-:W-:Y:S01]  /*2310*/  VOTEU.ANY UP1, P0 ;  /* 0x0000000000ff7886 */ /* 0x008fe20000020100 */
[----:B------:R-:W-:-:S13]  /*2320*/  PLOP3.LUT P0, PT, PT, PT, UP1, 0x80, 0x8 ;  /* 0x000000000008781c */ /* 0x000fda0003f0f018 */
[----:B-1----:R-:W-:Y:S02]  /*2330*/  @P0 LOP3.LUT R0, R5, 0xffff, RZ, 0xc0, !PT ;  /* 0x0000ffff05000812 */ /* 0x002fe400078ec0ff */
[----:B------:R-:W-:Y:S02]  /*2340*/  @P0 MOV R2, R4 ;  /* 0x0000000400020202 */ /* 0x000fe40000000f00 */
[----:B------:R-:W-:Y:S01]  /*2350*/  @P0 R2UR UR6, R0 ;  /* 0x00000000000602ca */ /* 0x000fe200000e0000 */
[----:B------:R-:W-:Y:S01]  /*2360*/  VIADD R0, R3, 0x1a0 ;  /* 0x000001a003007836 */ /* 0x000fe20000000000 */
[----:B------:R-:W-:Y:S02]  /*2370*/  @P0 SHF.R.U32.HI R4, RZ, 0x10, R5 ;  /* 0x00000010ff040819 */ /* 0x000fe40000011605 */
[----:B------:R-:W-:Y:S02]  /*2380*/  @P0 R2UR UR8, R2 ;  /* 0x00000000020802ca */ /* 0x000fe400000e0000 */
[----:B------:R-:W-:-:S02]  /*2390*/  PRMT R0, RZ, 0x654, R0 ;  /* 0x00000654ff007816 */ /* 0x000fc40000000000 */
[----:B------:R-:W-:Y:S02]  /*23a0*/  @P0 R2UR UR4, R4 ;  /* 0x00000000040402ca */ /* 0x000fe400000e0000 */
[----:B------:R1:W-:Y:S03]  /*23b0*/  SYNCS.ARRIVE.TRANS64.RED.A1T0 RZ, [R0+URZ], RZ ;  /* 0x000000ff00ff79a7 */ /* 0x0003e600081004ff */
[----:B------:R-:W-:-:S04]  /*23c0*/  @UP1 UMOV UR37, UR6 ;  /* 0x0000000600251c82 */ /* 0x000fc80008000000 */
[----:B------:R-:W-:-:S04]  /*23d0*/  @UP1 UMOV UR38, UR8 ;  /* 0x0000000800261c82 */ /* 0x000fc80008000000 */
[----:B------:R-:W-:Y:S01]  /*23e0*/  @UP1 UMOV UR36, UR4 ;  /* 0x0000000400241c82 */ /* 0x000fe20008000000 */
[----:B------:R-:W-:Y:S05]  /*23f0*/  BRA.U !UP0, `(.L_x_41) ;  /* 0x0000000108d47547 */ /* 0x000fea000b800000 */
[----:B------:R-:W2:Y:S01]  /*2400*/  LDCU.128 UR12, c[0x0][0xb10] ;  /* 0x00016200ff0c77ac */ /* 0x000ea20008000c00 */
[----:B------:R-:W3:Y:S01]  /*2410*/  LDCU UR25, c[0x0][0xb20] ;  /* 0x00016400ff1977ac */ /* 0x000ee20008000800 */
[----:B------:R-:W4:Y:S01]  /*2420*/  LDCU UR20, c[0x0][0xb0c] ;  /* 0x00016180ff1477ac */ /* 0x000f220008000800 */
[----:B------:R-:W1:Y:S01]  /*2430*/  LDCU.64 UR10, c[0x0][0xb28] ;  /* 0x00016500ff0a77ac */ /* 0x000e620008000a00 */
[----:B------:R-:W-:Y:S02]  /*2440*/  UISETP.NE.AND UP3, UPT, UR42, 0x1, UPT ;  /* 0x000000012a00788c */ /* 0x000fe4000bf65270 */
[----:B--2---:R-:W-:Y:S02]  /*2450*/  UIMAD.WIDE.U32 UR16, UR39, UR15, URZ ;  /* 0x0000000f271072a5 */ /* 0x004fe4000f8e00ff */
[----:B------:R-:W-:Y:S02]  /*2460*/  UIMAD.WIDE.U32 UR8, UR40, UR12, URZ ;  /* 0x0000000c280872a5 */ /* 0x000fe4000f8e00ff */
[----:B------:R-:W-:-:S02]  /*2470*/  UISETP.NE.AND UP0, UPT, UR14, 0x1, UPT ;  /* 0x000000010e00788c */ /* 0x000fc4000bf05270 */
[----:B------:R-:W-:Y:S01]  /*2480*/  UIMAD.WIDE.U32 UR22, UR37, UR15, URZ ;  /* 0x0000000f251672a5 */ /* 0x000fe2000f8e00ff */
[----:B------:R-:W-:Y:S02]  /*2490*/  UMOV UR16, UR17 ;  /* 0x0000001100107c82 */ /* 0x000fe40008000000 */
[----:B------:R-:W-:Y:S01]  /*24a0*/  UMOV UR8, UR9 ;  /* 0x0000000900087c82 */ /* 0x000fe20008000000 */
[----:B---3--:R-:W-:Y:S02]  /*24b0*/  USHF.R.U32.HI UR16, URZ, UR25, UR16 ;  /* 0x00000019ff107299 */ /* 0x008fe40008011610 */
[----:B----4-:R-:W-:Y:S02]  /*24c0*/  UISETP.NE.AND UP2, UPT, UR20, 0x1, UPT ;  /* 0x000000011400788c */ /* 0x010fe4000bf45270 */
[----:B------:R-:W-:Y:S02]  /*24d0*/  USHF.R.U32.HI UR8, URZ, UR13, UR8 ;  /* 0x0000000dff087299 */ /* 0x000fe40008011608 */
[----:B------:R-:W-:-:S02]  /*24e0*/  USEL UR6, UR39, UR16, !UP0 ;  /* 0x0000001027067287 */ /* 0x000fc4000c000000 */
[----:B------:R-:W-:Y:S02]  /*24f0*/  USEL UR8, UR40, UR8, !UP2 ;  /* 0x0000000828087287 */ /* 0x000fe4000d000000 */
[----:B-1----:R-:W-:Y:S01]  /*2500*/  UIMAD.WIDE.U32 UR16, UR6, UR10, URZ ;  /* 0x0000000a061072a5 */ /* 0x002fe2000f8e00ff */
[----:B------:R-:W-:Y:S01]  /*2510*/  UMOV UR4, UR23 ;  /* 0x0000001700047c82 */ /* 0x000fe20008000000 */
[----:B------:R-:W-:Y:S02]  /*2520*/  UIMAD.WIDE.U32 UR18, UR38, UR12, URZ ;  /* 0x0000000c261272a5 */ /* 0x000fe4000f8e00ff */
[----:B------:R-:W-:-:S03]  /*2530*/  UIMAD.WIDE.U32 UR22, UR8, UR10, URZ ;  /* 0x0000000a081672a5 */ /* 0x000fc6000f8e00ff */
[----:B------:R-:W-:Y:S01]  /*2540*/  UMOV UR16, UR17 ;  /* 0x0000001100107c82 */ /* 0x000fe20008000000 */
[----:B------:R-:W-:Y:S02]  /*2550*/  USHF.R.U32.HI UR4, URZ, UR25, UR4 ;  /* 0x00000019ff047299 */ /* 0x000fe40008011604 */
[----:B------:R-:W-:Y:S01]  /*2560*/  @UP3 USHF.R.U32.HI UR6, URZ, UR11, UR16 ;  /* 0x0000000bff063299 */ /* 0x000fe20008011610 */
[----:B------:R-:W-:Y:S01]  /*2570*/  UMOV UR18, UR19 ;  /* 0x0000001300127c82 */ /* 0x000fe20008000000 */
[----:B------:R-:W-:Y:S01]  /*2580*/  UMOV UR22, UR23 ;  /* 0x0000001700167c82 */ /* 0x000fe20008000000 */
[----:B------:R-:W-:Y:S02]  /*2590*/  USHF.R.U32.HI UR13, URZ, UR13, UR18 ;  /* 0x0000000dff0d7299 */ /* 0x000fe40008011612 */
[----:B------:R-:W-:Y:S02]  /*25a0*/  USEL UR4, UR37, UR4, !UP0 ;  /* 0x0000000425047287 */ /* 0x000fe4000c000000 */
[----:B------:R-:W-:-:S02]  /*25b0*/  @UP3 USHF.R.U32.HI UR8, URZ, UR11, UR22 ;  /* 0x0000000bff083299 */ /* 0x000fc40008011616 */
[----:B------:R-:W-:Y:S02]  /*25c0*/  UIMAD UR9, UR42, UR6, URZ ;  /* 0x000000062a0972a4 */ /* 0x000fe4000f8e02ff */
[----:B------:R-:W-:Y:S02]  /*25d0*/  USEL UR6, UR38, UR13, !UP2 ;  /* 0x0000000d26067287 */ /* 0x000fe4000d000000 */
[----:B------:R-:W-:Y:S02]  /*25e0*/  UIMAD UR12, UR42, UR8, URZ ;  /* 0x000000082a0c72a4 */ /* 0x000fe4000f8e02ff */
[----:B------:R-:W-:Y:S02]  /*25f0*/  UISETP.GE.AND UP0, UPT, UR4, UR9, UPT ;  /* 0x000000090400728c */ /* 0x000fe4000bf06270 */
[----:B------:R-:W-:Y:S02]  /*2600*/  UIMAD.WIDE.U32 UR16, UR4, UR10, URZ ;  /* 0x0000000a041072a5 */ /* 0x000fe4000f8e00ff */
[----:B------:R-:W-:-:S02]  /*2610*/  UISETP.GE.OR UP0, UPT, UR6, UR12, UP0 ;  /* 0x0000000c0600728c */ /* 0x000fc40008706670 */
        /* <DEDUP_REMOVED lines=19> */
.L_x_41:
[----:B------:R-:W2:Y:S02]  /*2750*/  LDCU UR4, c[0x0][0xb30] ;  /* 0x00016600ff0477ac */ /* 0x000ea40008000800 */
[----:B--2---:R-:W-:-:S09]  /*2760*/  UISETP.NE.AND UP0, UPT, UR4, 0x1, UPT ;  /* 0x000000010400788c */ /* 0x004fd2000bf05270 */
[----:B------:R-:W-:Y:S05]  /*2770*/  BRA.U UP0, `(.L_x_42) ;  /* 0x0000000100447547 */ /* 0x000fea000b800000 */
[----:B------:R-:W2:Y:S01]  /*2780*/  LDCU.128 UR12, c[0x0][0xb10] ;  /* 0x00016200ff0c77ac */ /* 0x000ea20008000c00 */
[----:B------:R-:W3:Y:S01]  /*2790*/  LDCU UR16, c[0x0][0xb0c] ;  /* 0x00016180ff1077ac */ /* 0x000ee20008000800 */
[----:B------:R-:W4:Y:S01]  /*27a0*/  LDCU UR17, c[0x0][0xb20] ;  /* 0x00016400ff1177ac */ /* 0x000f220008000800 */
[----:B--2---:R-:W-:Y:S02]  /*27b0*/  UIMAD.WIDE.U32 UR10, UR38, UR12, URZ ;  /* 0x0000000c260a72a5 */ /* 0x004fe4000f8e00ff */
[----:B------:R-:W-:Y:S02]  /*27c0*/  UIMAD.WIDE.U32 UR8, UR37, UR15, URZ ;  /* 0x0000000f250872a5 */ /* 0x000fe4000f8e00ff */
[----:B---3--:R-:W-:Y:S02]  /*27d0*/  UISETP.NE.AND UP2, UPT, UR16, 0x1, UPT ;  /* 0x000000011000788c */ /* 0x008fe4000bf45270 */
[----:B------:R-:W-:Y:S01]  /*27e0*/  UISETP.NE.AND UP0, UPT, UR14, 0x1, UPT ;  /* 0x000000010e00788c */ /* 0x000fe2000bf05270 */
[----:B------:R-:W-:-:S02]  /*27f0*/  UMOV UR6, UR11 ;  /* 0x0000000b00067c82 */ /* 0x000fc40008000000 */
[----:B------:R-:W-:Y:S01]  /*2800*/  UMOV UR4, UR9 ;  /* 0x0000000900047c82 */ /* 0x000fe20008000000 */
[----:B------:R-:W-:Y:S02]  /*2810*/  USHF.R.U32.HI UR6, URZ, UR13, UR6 ;  /* 0x0000000dff067299 */ /* 0x000fe40008011606 */
[----:B----4-:R-:W-:Y:S02]  /*2820*/  USHF.R.U32.HI UR4, URZ, UR17, UR4 ;  /* 0x00000011ff047299 */ /* 0x010fe40008011604 */
[----:B------:R-:W-:Y:S02]  /*2830*/  USEL UR6, UR38, UR6, !UP2 ;  /* 0x0000000626067287 */ /* 0x000fe4000d000000 */
[----:B------:R-:W-:-:S04]  /*2840*/  USEL UR4, UR37, UR4, !UP0 ;  /* 0x0000000425047287 */ /* 0x000fc8000c000000 */
[----:B------:R-:W-:Y:S02]  /*2850*/  UIADD3 UR8, UPT, UPT, UR6, -UR4, URZ ;  /* 0x8000000406087290 */ /* 0x000fe4000fffe0ff */
[----:B------:R-:W-:Y:S02]  /*2860*/  UIADD3 UR4, UPT, UPT, -UR6, UR4, URZ ;  /* 0x0000000406047290 */ /* 0x000fe4000fffe1ff */
[----:B------:R-:W-:Y:S02]  /*2870*/  UIMAD UR37, UR8, UR14, UR37 ;  /* 0x0000000e082572a4 */ /* 0x000fe4000f8e0225 */
[----:B------:R-:W-:-:S12]  /*2880*/  UIMAD UR38, UR4, UR16, UR38 ;  /* 0x00000010042672a4 */ /* 0x000fd8000f8e0226 */
.L_x_42:
[----:B------:R-:W-:Y:S01]  /*2890*/  VIADD R11, R11, 0x1 ;  /* 0x000000010b0b7836 */ /* 0x000fe20000000000 */
[----:B------:R-:W-:Y:S01]  /*28a0*/  R2UR UR4, R87 ;  /* 0x00000000570472ca */ /* 0x000fe200000e0000 */
[----:B------:R-:W-:Y:S01]  /*28b0*/  UIADD3 UR20, UPT, UPT, UR37, UR59, URZ ;  /* 0x0000003b25147290 */ /* 0x000fe2000fffe0ff */
[----:B------:R-:W-:Y:S02]  /*28c0*/  PLOP3.LUT P1, PT, PT, PT, PT, 0x80, 0x8 ;  /* 0x000000000008781c */ /* 0x000fe40003f2f070 */
[----:B------:R-:W-:-:S04]  /*28d0*/  ISETP.NE.AND P0, PT, R11, 0x2, PT ;  /* 0x000000020b00780c */ /* 0x000fc80003f05270 */
[----:B------:R-:W-:Y:S02]  /*28e0*/  SEL R3, RZ, 0x1, P0 ;  /* 0x00000001ff037807 */ /* 0x000fe40000000000 */
[----:B------:R-:W-:Y:S02]  /*28f0*/  SEL R11, R11, RZ, P0 ;  /* 0x000000ff0b0b7207 */ /* 0x000fe40000000000 */
[----:B------:R-:W-:Y:S01]  /*2900*/  LOP3.LUT R10, R10, R3, RZ, 0x3c, !PT ;  /* 0x000000030a0a7212 */ /* 0x000fe200078e3cff */
[----:B------:R-:W-:Y:S01]  /*2910*/  UIADD3 UR16, UPT, UPT, UR38, UR4, URZ ;  /* 0x0000000426107290 */ /* 0x000fe2000fffe0ff */
[----:B------:R-:W-:Y:S11]  /*2920*/  BRA.U UP1, `(.L_x_43) ;  /* 0xfffffff101587547 */ /* 0x000ff6000b83ffff */
[----:B------:R-:W-:Y:S01]  /*2930*/  UIADD3 UR7, UPT, UPT, UR7, 0xa0, URZ ;  /* 0x000000a007077890 */ /* 0x000fe2000fffe0ff */
[----:B------:R-:W-:-:S03]  /*2940*/  SHF.L.U32 R3, R12, 0x1f, RZ ;  /* 0x0000001f0c037819 */ /* 0x000fc600000006ff */
[----:B------:R-:W-:-:S09]  /*2950*/  ULEA UR4, UR5, UR7, 0x3 ;  /* 0x0000000705047291 */ /* 0x000fd2000f8e18ff */
[----:B------:R-:W2:Y:S02]  /*2960*/  SYNCS.PHASECHK.TRANS64.TRYWAIT P0, [UR4], R3 ;  /* 0x00000003ff0075a7 */ /* 0x000ea40008001104 */
[----:B--2---:R-:W-:Y:S05]  /*2970*/  @!P0 BRA `(.L_x_44) ;  /* 0x0000007800308947 */ /* 0x004fea0003800000 */
.L_x_154:
[----:B------:R-:W-:-:S04]  /*2980*/  UIADD3 UR4, UPT, UPT, UR5, 0x1, URZ ;  /* 0x0000000105047890 */ /* 0x000fc8000fffe0ff */
[----:B------:R-:W-:-:S04]  /*2990*/  UISETP.NE.AND UP0, UPT, UR4, 0x14, UPT ;  /* 0x000000140400788c */ /* 0x000fc8000bf05270 */
[----:B------:R-:W-:Y:S02]  /*29a0*/  USEL UR6, URZ, 0x1, UP0 ;  /* 0x00000001ff067887 */ /* 0x000fe40008000000 */
[----:B------:R-:W-:-:S04]  /*29b0*/  USEL UR4, UR4, URZ, UP0 ;  /* 0x000000ff04047287 */ /* 0x000fc80008000000 */
[----:B------:R-:W-:Y:S01]  /*29c0*/  ULEA UR5, UR4, UR7, 0x3 ;  /* 0x0000000704057291 */ /* 0x000fe2000f8e18ff */
[----:B------:R-:W-:-:S04]  /*29d0*/  LOP3.LUT R2, R12, UR6, RZ, 0x3c, !PT ;  /* 0x000000060c027c12 */ /* 0x000fc8000f8e3cff */
[----:B-1----:R-:W-:-:S04]  /*29e0*/  SHF.L.U32 R3, R2, 0x1f, RZ ;  /* 0x0000001f02037819 */ /* 0x002fc800000006ff */
[----:B------:R-:W1:Y:S02]  /*29f0*/  SYNCS.PHASECHK.TRANS64.TRYWAIT P0, [UR5], R3 ;  /* 0x00000003ff0075a7 */ /* 0x000e640008001105 */
[----:B-1----:R-:W-:Y:S05]  /*2a00*/  @!P0 BRA `(.L_x_45) ;  /* 0x0000007800248947 */ /* 0x002fea0003800000 */
.L_x_156:
        /* <DEDUP_REMOVED lines=9> */
.L_x_158:
        /* <DEDUP_REMOVED lines=9> */
.L_x_160:
        /* <DEDUP_REMOVED lines=9> */
.L_x_162:
        /* <DEDUP_REMOVED lines=9> */
.L_x_164:
        /* <DEDUP_REMOVED lines=9> */
.L_x_166:
        /* <DEDUP_REMOVED lines=9> */
.L_x_168:
        /* <DEDUP_REMOVED lines=9> */
.L_x_170:
        /* <DEDUP_REMOVED lines=9> */
.L_x_172:
        /* <DEDUP_REMOVED lines=9> */
.L_x_174:
        /* <DEDUP_REMOVED lines=9> */
.L_x_176:
        /* <DEDUP_REMOVED lines=9> */
.L_x_178:
        /* <DEDUP_REMOVED lines=9> */
.L_x_180:
        /* <DEDUP_REMOVED lines=9> */
.L_x_182:
        /* <DEDUP_REMOVED lines=9> */
.L_x_184:
        /* <DEDUP_REMOVED lines=9> */
.L_x_186:
        /* <DEDUP_REMOVED lines=9> */
.L_x_188:
        /* <DEDUP_REMOVED lines=9> */
.L_x_190:
[----:B------:R-:W-:-:S04]  /*33a0*/  UIADD3 UR4, UPT, UPT, UR4, 0x1, URZ ;  /* 0x0000000104047890 */ /* 0x000fc8000fffe0ff */
[----:B------:R-:W-:-:S04]  /*33b0*/  UISETP.NE.AND UP0, UPT, UR4, 0x14, UPT ;  /* 0x000000140400788c */ /* 0x000fc8000bf05270 */
[----:B------:R-:W-:Y:S02]  /*33c0*/  USEL UR5, URZ, 0x1, UP0 ;  /* 0x00000001ff057887 */ /* 0x000fe40008000000 */
[----:B------:R-:W-:-:S04]  /*33d0*/  USEL UR4, UR4, URZ, UP0 ;  /* 0x000000ff04047287 */ /* 0x000fc80008000000 */
[----:B------:R-:W-:Y:S01]  /*33e0*/  ULEA UR4, UR4, UR7, 0x3 ;  /* 0x0000000704047291 */ /* 0x000fe2000f8e18ff */
[----:B-1----:R-:W-:-:S04]  /*33f0*/  LOP3.LUT R3, R2, UR5, RZ, 0x3c, !PT ;  /* 0x0000000502037c12 */ /* 0x002fc8000f8e3cff */
[----:B------:R-:W-:Y:S01]  /*3400*/  SHF.L.U32 R3, R3, 0x1f, RZ ;  /* 0x0000001f03037819 */ /* 0x000fe200000006ff */
[----:B------:R-:W-:-:S07]  /*3410*/  IMAD.U32 R0, RZ, RZ, UR4 ;  /* 0x00000004ff007e24 */ /* 0x000fce000f8e00ff */
.L_x_63:
[----:B-1----:R1:W2:Y:S02]  /*3420*/  SYNCS.PHASECHK.TRANS64.TRYWAIT P0, [R0+URZ], R3 ;  /* 0x00000003000075a7 */ /* 0x0022a400080011ff */
[----:B--2---:R-:W-:Y:S05]  /*3430*/  @!P0 NANOSLEEP.SYNCS 0x989680 ;  /* 0x009896800000895d */ /* 0x004fea0003900000 */
[----:B------:R-:W2:Y:S02]  /*3440*/  @!P0 SYNCS.PHASECHK.TRANS64 P0, [R0+URZ], R3 ;  /* 0x00000003000085a7 */ /* 0x000ea400080010ff */
[----:B--2---:R-:W-:Y:S05]  /*3450*/  @P0 EXIT ;  /* 0x000000000000094d */ /* 0x004fea0003800000 */
[----:B------:R-:W-:Y:S05]  /*3460*/  BRA `(.L_x_63) ;  /* 0xfffffffc00ec7947 */ /* 0x000fea000383ffff */
.L_x_23:
[----:B------:R-:W1:Y:S02]  /*3470*/  S2UR UR4, SR_CgaCtaId ;  /* 0x00000000000479c3 */ /* 0x000e640000008800 */
[----:B-1----:R-:W-:-:S04]  /*3480*/  UISETP.NE.AND UP0, UPT, UR4, URZ, UPT ;  /* 0x000000ff0400728c */ /* 0x002fc8000bf05270 */
[----:B------:R-:W-:-:S09]  /*3490*/  UISETP.NE.OR UP0, UPT, UR17, 0x1, UP0 ;  /* 0x000000011100788c */ /* 0x000fd20008705670 */
[----:B------:R-:W-:Y:S05]  /*34a0*/  BRA.U UP0, `(.L_x_64) ;  /* 0x00000005004c7547 */ /* 0x000fea000b800000 */
[----:B------:R-:W1:Y:S01]  /*34b0*/  S2UR UR5, SR_CgaCtaId ;  /* 0x00000000000579c3 */ /* 0x000e620000008800 */
[----:B------:R-:W-:Y:S01]  /*34c0*/  UMOV UR4, 0x400 ;  /* 0x0000040000047882 */ /* 0x000fe20000000000 */
[----:B------:R-:W-:Y:S01]  /*34d0*/  ISETP.GE.U32.AND P2, PT, R0, 0x2, PT ;  /* 0x000000020000780c */ /* 0x000fe20003f46070 */
[----:B------:R-:W-:Y:S01]  /*34e0*/  IMAD.MOV.U32 R12, RZ, RZ, 0x1 ;  /* 0x00000001ff0c7424 */ /* 0x000fe200078e00ff */
[----:B------:R-:W-:Y:S02]  /*34f0*/  CS2R R10, SRZ ;  /* 0x00000000000a7805 */ /* 0x000fe4000001ff00 */
[----:B------:R-:W-:Y:S01]  /*3500*/  CS2R R8, SRZ ;  /* 0x0000000000087805 */ /* 0x000fe2000001ff00 */
[----:B-1----:R-:W-:-:S03]  /*3510*/  ULEA UR6, UR5, UR4, 0x18 ;  /* 0x0000000405067291 */ /* 0x002fc6000f8ec0ff */
[----:B------:R-:W-:-:S09]  /*3520*/  UMOV UR5, URZ ;  /* 0x000000ff00057c82 */ /* 0x000fd20008000000 */
.L_x_68:
[----:B------:R-:W-:Y:S02]  /*3530*/  LEA R2, R8, UR6, 0x3 ;  /* 0x0000000608027c11 */ /* 0x000fe4000f8e18ff */
[----:B------:R-:W-:-:S03]  /*3540*/  SHF.L.U32 R5, R9, 0x1f, RZ ;  /* 0x0000001f09057819 */ /* 0x000fc600000006ff */
[----:B------:R-:W-:Y:S01]  /*3550*/  VIADD R4, R2, 0x200 ;  /* 0x0000020002047836 */ /* 0x000fe20000000000 */
[----:B------:R-:W1:Y:S02]  /*3560*/  SYNCS.PHASECHK.TRANS64.TRYWAIT P0, [R2+URZ+0x1f0], R5 ;  /* 0x0001f005020075a7 */ /* 0x000e6400080011ff */
[----:B-1----:R-:W-:Y:S05]  /*3570*/  @!P0 BRA `(.L_x_65) ;  /* 0x0000007000f88947 */ /* 0x002fea0003800000 */
.L_x_191:
[----:B------:R-:W-:Y:S01]  /*3580*/  ULEA UR4, UR5, UR6, 0x3 ;  /* 0x0000000605047291 */ /* 0x000fe2000f8e18ff */
[----:B------:R-:W-:Y:S02]  /*3590*/  PRMT R4, RZ, 0x654, R4 ;  /* 0x00000654ff047816 */ /* 0x000fe40000000004 */
[----:B-1----:R-:W-:Y:S01]  /*35a0*/  SHF.L.U32 R5, R12, 0x1f, RZ ;  /* 0x0000001f0c057819 */ /* 0x002fe200000006ff */
[----:B------:R-:W-:Y:S01]  /*35b0*/  UIADD3 UR7, UPT, UPT, UR4, 0x190, URZ ;  /* 0x0000019004077890 */ /* 0x000fe2000fffe0ff */
[----:B------:R1:W-:Y:S05]  /*35c0*/  SYNCS.ARRIVE.TRANS64.RED.A1T0 RZ, [R4+URZ], RZ ;  /* 0x000000ff04ff79a7 */ /* 0x0003ea00081004ff */
[----:B------:R-:W-:Y:S01]  /*35d0*/  IMAD.U32 R7, RZ, RZ, UR7 ;  /* 0x00000007ff077e24 */ /* 0x000fe2000f8e00ff */
[----:B------:R-:W2:Y:S04]  /*35e0*/  SYNCS.PHASECHK.TRANS64.TRYWAIT P0, [UR4+0x1a0], R5 ;  /* 0x0001a005ff0075a7 */ /* 0x000ea80008001104 */
[----:B------:R-:W-:Y:S01]  /*35f0*/  PRMT R6, R0, 0x654, R7 ;  /* 0x0000065400067816 */ /* 0x000fe20000000007 */
[----:B-1----:R-:W-:Y:S01]  /*3600*/  @!P2 IMAD.MOV.U32 R4, RZ, RZ, 0x10 ;  /* 0x00000010ff04a424 */ /* 0x002fe200078e00ff */
[----:B--2---:R-:W-:Y:S06]  /*3610*/  @!P0 BRA `(.L_x_66) ;  /* 0x0000007000e48947 */ /* 0x004fec0003800000 */
.L_x_193:
[----:B------:R-:W-:Y:S01]  /*3620*/  ULEA UR8, UR5, UR6, 0x4 ;  /* 0x0000000605087291 */ /* 0x000fe2000f8e20ff */
[----:B------:R-:W-:Y:S01]  /*3630*/  SEL R3, R6, R3, !P2 ;  /* 0x0000000306037207 */ /* 0x000fe20005000000 */
[----:B------:R-:W-:Y:S01]  /*3640*/  UIADD3 UR9, UPT, UPT, UR4, 0x190, URZ ;  /* 0x0000019004097890 */ /* 0x000fe2000fffe0ff */
[----:B-1----:R-:W-:Y:S01]  /*3650*/  LEA R2, R11, UR6, 0x3 ;  /* 0x000000060b027c11 */ /* 0x002fe2000f8e18ff */
[----:B------:R-:W-:Y:S01]  /*3660*/  UIADD3 UR8, UPT, UPT, UR8, 0x220, URZ ;  /* 0x0000022008087890 */ /* 0x000fe2000fffe0ff */
[----:B------:R-:W-:Y:S01]  /*3670*/  SHF.L.U32 R5, R10, 0x1f, RZ ;  /* 0x0000001f0a057819 */ /* 0x000fe200000006ff */
[----:B------:R1:W-:Y:S01]  /*3680*/  @!P2 SYNCS.ARRIVE.TRANS64.RED RZ, [R3+URZ], R4 ;  /* 0x0000000403ffa9a7 */ /* 0x0003e200080004ff */
[----:B------:R-:W-:Y:S01]  /*3690*/  UIADD3 UR4, UPT, UPT, UR5, 0x1, URZ ;  /* 0x0000000105047890 */ /* 0x000fe2000fffe0ff */
[----:B------:R-:W-:-:S03]  /*36a0*/  VIADD R8, R8, 0x1 ;  /* 0x0000000108087836 */ /* 0x000fc60000000000 */
[----:B------:R-:W-:Y:S02]  /*36b0*/  UISETP.NE.AND UP0, UPT, UR4, 0x2, UPT ;  /* 0x000000020400788c */ /* 0x000fe4000bf05270 */
[----:B------:R-:W-:Y:S06]  /*36c0*/  UGETNEXTWORKID.BROADCAST [UR8], [UR9] ;  /* 0x00000000080073ca */ /* 0x000fec0008000100 */
[----:B------:R-:W-:Y:S01]  /*36d0*/  USEL UR7, URZ, 0x1, UP0 ;  /* 0x00000001ff077887 */ /* 0x000fe20008000000 */
[----:B------:R-:W-:Y:S01]  /*36e0*/  ISETP.NE.AND P0, PT, R8, 0x2, PT ;  /* 0x000000020800780c */ /* 0x000fe20003f05270 */
[----:B------:R-:W-:Y:S01]  /*36f0*/  USEL UR5, UR4, URZ, UP0 ;  /* 0x000000ff04057287 */ /* 0x000fe20008000000 */
[----:B------:R-:W2:Y:S03]  /*3700*/  SYNCS.PHASECHK.TRANS64.TRYWAIT P1, [R2+URZ+0x190], R5 ;  /* 0x00019005020075a7 */ /* 0x000ea600080211ff */
[----:B------:R-:W-:Y:S01]  /*3710*/  LOP3.LUT R12, R12, UR7, RZ, 0x3c, !PT ;  /* 0x000000070c0c7c12 */ /* 0x000fe2000f8e3cff */
[----:B-12---:R-:W-:Y:S07]  /*3720*/  @!P1 BRA `(.L_x_67) ;  /* 0x0000007000b89947 */ /* 0x006fee0003800000 */
.L_x_194:
[C---:B------:R-:W-:Y:S01]  /*3730*/  LEA R4, R11.reuse, UR6, 0x4 ;  /* 0x000000060b047c11 */ /* 0x040fe2000f8e20ff */
[----:B-1----:R-:W-:Y:S01]  /*3740*/  VIADD R2, R2, 0x1a0 ;  /* 0x000001a002027836 */ /* 0x002fe20000000000 */
[----:B------:R-:W-:Y:S01]  /*3750*/  SEL R8, R8, RZ, P0 ;  /* 0x000000ff08087207 */ /* 0x000fe20000000000 */
[----:B------:R-:W-:-:S03]  /*3760*/  VIADD R11, R11, 0x1 ;  /* 0x000000010b0b7836 */ /* 0x000fc60000000000 */
[----:B------:R-:W1:Y:S01]  /*3770*/  LDS.128 R4, [R4+0x220] ;  /* 0x0002200004047984 */ /* 0x000e620000000c00 */
[----:B------:R-:W-:Y:S02]  /*3780*/  PRMT R2, RZ, 0x654, R2 ;  /* 0x00000654ff027816 */ /* 0x000fe40000000002 */
[C---:B------:R-:W-:Y:S01]  /*3790*/  ISETP.NE.AND P1, PT, R11.reuse, 0x2, PT ;  /* 0x000000020b00780c */ /* 0x040fe20003f25270 */
[----:B------:R-:W-:Y:S01]  /*37a0*/  @!PT LDS RZ, [RZ] ;  /* 0x00000000fffff984 */ /* 0x000fe20000000800 */
[----:B------:R-:W-:Y:S01]  /*37b0*/  @!PT LDS RZ, [RZ] ;  /* 0x00000000fffff984 */ /* 0x000fe20000000800 */
[----:B------:R-:W-:Y:S01]  /*37c0*/  @!PT LDS RZ, [RZ] ;  /* 0x00000000fffff984 */ /* 0x000fe20000000800 */
[----:B------:R-:W-:Y:S01]  /*37d0*/  @!PT LDS RZ, [RZ] ;  /* 0x00000000fffff984 */ /* 0x000fe20000000800 */
[----:B------:R2:W-:Y:S06]  /*37e0*/  MEMBAR.ALL.CTA ;  /* 0x0000000000007992 */ /* 0x0005ec0000008000 */
[----:B--2---:R-:W2:Y:S01]  /*37f0*/  FENCE.VIEW.ASYNC.S ;  /* 0x00000000000073c6 */ /* 0x004ea20000000000 */
[----:B------:R-:W-:Y:S01]  /*3800*/  SEL R11, R11, RZ, P1 ;  /* 0x000000ff0b0b7207 */ /* 0x000fe20000800000 */
[----:B--2---:R2:W-:Y:S01]  /*3810*/  SYNCS.ARRIVE.TRANS64.RED.A1T0 RZ, [R2+URZ], RZ ;  /* 0x000000ff02ff79a7 */ /* 0x0045e200081004ff */
[----:B-1----:R-:W-:-:S02]  /*3820*/  LOP3.LUT P3, RZ, R6, 0x1, RZ, 0xc0, !PT ;  /* 0x0000000106ff7812 */ /* 0x002fc4000786c0ff */
[----:B------:R-:W-:-:S04]  /*3830*/  SEL R5, RZ, 0x1, P1 ;  /* 0x00000001ff057807 */ /* 0x000fc80000800000 */
[----:B------:R-:W-:Y:S02]  /*3840*/  LOP3.LUT R10, R10, R5, RZ, 0x3c, !PT ;  /* 0x000000050a0a7212 */ /* 0x000fe400078e3cff */
[----:B--2---:R-:W-:-:S04]  /*3850*/  SEL R2, RZ, 0x1, P0 ;  /* 0x00000001ff027807 */ /* 0x004fc80000000000 */
[----:B------:R-:W-:Y:S01]  /*3860*/  LOP3.LUT R9, R9, R2, RZ, 0x3c, !PT ;  /* 0x0000000209097212 */ /* 0x000fe200078e3cff */
[----:B------:R-:W-:Y:S06]  /*3870*/  @P3 BRA `(.L_x_68) ;  /* 0xfffffffc002c3947 */ /* 0x000fec000383ffff */
[----:B------:R-:W-:Y:S01]  /*3880*/  ULEA UR4, UR5, UR6, 0x3 ;  /* 0x0000000605047291 */ /* 0x000fe2000f8e18ff */
[----:B------:R-:W-:-:S08]  /*3890*/  SHF.L.U32 R3, R12, 0x1f, RZ ;  /* 0x0000001f0c037819 */ /* 0x000fd000000006ff */
[----:B------:R-:W1:Y:S02]  /*38a0*/  SYNCS.PHASECHK.TRANS64 P0, [UR4+0x1a0], R3 ;  /* 0x0001a003ff0075a7 */ /* 0x000e640008001004 */
[----:B-1----:R-:W-:Y:S05]  /*38b0*/  @P0 BRA `(.L_x_69) ;  /* 0x0000000000080947 */ /* 0x002fea0003800000 */
[----:B------:R-:W1:Y:S02]  /*38c0*/  SYNCS.PHASECHK.TRANS64.TRYWAIT P0, [UR4+0x1a0], R3 ;  /* 0x0001a003ff0075a7 */ /* 0x000e640008001104 */
[----:B-1----:R-:W-:Y:S05]  /*38d0*/  @!P0 BRA `(.L_x_70) ;  /* 0x0000007000608947 */ /* 0x002fea0003800000 */
.L_x_69:
[----:B------:R-:W-:-:S04]  /*38e0*/  UIADD3 UR7, UPT, UPT, UR5, 0x1, URZ ;  /* 0x0000000105077890 */ /* 0x000fc8000fffe0ff */
[----:B------:R-:W-:-:S04]  /*38f0*/  UISETP.NE.AND UP0, UPT, UR7, 0x2, UPT ;  /* 0x000000020700788c */ /* 0x000fc8000bf05270 */
[----:B------:R-:W-:Y:S02]  /*3900*/  USEL UR8, URZ, 0x1, UP0 ;  /* 0x00000001ff087887 */ /* 0x000fe40008000000 */
[----:B------:R-:W-:-:S04]  /*3910*/  USEL UR7, UR7, URZ, UP0 ;  /* 0x000000ff07077287 */ /* 0x000fc80008000000 */
[----:B------:R-:W-:Y:S01]  /*3920*/  ULEA UR7, UR7, UR6, 0x3 ;  /* 0x0000000607077291 */ /* 0x000fe2000f8e18ff */
[----:B-1----:R-:W-:-:S04]  /*3930*/  LOP3.LUT R3, R12, UR8, RZ, 0x3c, !PT ;  /* 0x000000080c037c12 */ /* 0x002fc8000f8e3cff */
[----:B------:R-:W-:-:S04]  /*3940*/  SHF.L.U32 R0, R3, 0x1f, RZ ;  /* 0x0000001f03007819 */ /* 0x000fc800000006ff */
[----:B------:R-:W1:Y:S02]  /*3950*/  SYNCS.PHASECHK.TRANS64 P0, [UR7+0x1a0], R0 ;  /* 0x0001a000ff0075a7 */ /* 0x000e640008001007 */
[----:B-1----:R-:W-:Y:S05]  /*3960*/  @P0 EXIT ;  /* 0x000000000000094d */ /* 0x002fea0003800000 */
[----:B------:R-:W-:Y:S02]  /*3970*/  SHF.L.U32 R3, R3, 0x1f, RZ ;  /* 0x0000001f03037819 */ /* 0x000fe400000006ff */
[----:B------:R-:W-:-:S07]  /*3980*/  MOV R0, UR7 ;  /* 0x0000000700007c02 */ /* 0x000fce0008000f00 */
.L_x_71:
[----:B-1----:R1:W2:Y:S02]  /*3990*/  SYNCS.PHASECHK.TRANS64.TRYWAIT P0, [R0+URZ+0x1a0], R3 ;  /* 0x0001a003000075a7 */ /* 0x0022a400080011ff */
[----:B--2---:R-:W-:Y:S05]  /*39a0*/  @!P0 NANOSLEEP.SYNCS 0x989680 ;  /* 0x009896800000895d */ /* 0x004fea0003900000 */
[----:B------:R-:W2:Y:S02]  /*39b0*/  @!P0 SYNCS.PHASECHK.TRANS64 P0, [R0+URZ+0x1a0], R3 ;  /* 0x0001a003000085a7 */ /* 0x000ea400080010ff */
[----:B--2---:R-:W-:Y:S05]  /*39c0*/  @P0 EXIT ;  /* 0x000000000000094d */ /* 0x004fea0003800000 */
[----:B------:R-:W-:Y:S05]  /*39d0*/  BRA `(.L_x_71) ;  /* 0xfffffffc00ec7947 */ /* 0x000fea000383ffff */
.L_x_64:
[----:B------:R-:W-:Y:S05]  /*39e0*/  BRA.U UP4, `(.L_x_72) ;  /* 0x0000000d04847547 */ /* 0x000fea000b800000 */
[----:B------:R-:W1:Y:S01]  /*39f0*/  S2UR UR7, SR_CgaCtaId ;  /* 0x00000000000779c3 */ /* 0x000e620000008800 */
[----:B------:R-:W-:Y:S01]  /*3a00*/  UMOV UR4, 0x40 ;  /* 0x0000004000047882 */ /* 0x000fe20000000000 */
[----:B------:R-:W-:Y:S01]  /*3a10*/  NOP ;  /* 0x0000000000007918 */ /* 0x000fe20000000000 */
[----:B------:R-:W-:Y:S01]  /*3a20*/  UMOV UR6, 0x400 ;  /* 0x0000040000067882 */ /* 0x000fe20000000000 */
[----:B-1----:R-:W-:Y:S02]  /*3a30*/  ULEA UR5, UR7, UR4, 0x18 ;  /* 0x0000000407057291 */ /* 0x002fe4000f8ec0ff */
[----:B------:R-:W-:-:S07]  /*3a40*/  ULEA UR6, UR7, UR6, 0x18 ;  /* 0x0000000607067291 */ /* 0x000fce000f8ec0ff */
[----:B------:R-:W1:Y:S02]  /*3a50*/  LDS.U8 R0, [UR5+0x1c] ;  /* 0x00001c05ff007984 */ /* 0x000e640008000000 */
[----:B-1----:R-:W-:-:S13]  /*3a60*/  ISETP.NE.AND P0, PT, R0, RZ, PT ;  /* 0x000000ff0000720c */ /* 0x002fda0003f05270 */
[----:B------:R-:W-:Y:S05]  /*3a70*/  @P0 BRA `(.L_x_73) ;  /* 0x0000000000580947 */ /* 0x000fea0003800000 */
[----:B------:R-:W-:-:S13]  /*3a80*/  ELECT P0, URZ, PT ;  /* 0x0000000000ff782f */ /* 0x000fda0003800000 */
[----:B------:R-:W-:Y:S05]  /*3a90*/  @!P0 BRA `(.L_x_74) ;  /* 0x0000000000608947 */ /* 0x000fea0003800000 */
[----:B------:R-:W-:Y:S01]  /*3aa0*/  UMOV UR4, 0x10 ;  /* 0x0000001000047882 */ /* 0x000fe20000000000 */
[----:B------:R-:W-:Y:S01]  /*3ab0*/  HFMA2 R0, -RZ, RZ, 0, 5.9604644775390625e-08 ;  /* 0x00000001ff007431 */ /* 0x000fe200000001ff */
[----:B------:R-:W-:-:S03]  /*3ac0*/  MOV R3, 0xffff ;  /* 0x0000ffff00037802 */ /* 0x000fc60000000f00 */
[----:B------:R-:W-:Y:S04]  /*3ad0*/  DEPBAR.LE SB1, 0x36 ;  /* 0x00009d800000791a */ /* 0x000fe80000000000 */
[----:B------:R-:W1:Y:S02]  /*3ae0*/  UTCATOMSWS.FIND_AND_SET.ALIGN UP0, UR4, UR4 ;  /* 0x00000004000475e3 */ /* 0x000e640008000800 */
[----:B-1----:R-:W-:Y:S01]  /*3af0*/  MOV R4, UR4 ;  /* 0x0000000400047c02 */ /* 0x002fe20008000f00 */
[----:B------:R-:W-:Y:S06]  /*3b00*/  BRA.U UP0, `(.L_x_75) ;  /* 0x0000000100187547 */ /* 0x000fec000b800000 */
.L_x_76:
[----:B------:R-:W-:Y:S05]  /*3b10*/  NANOSLEEP 0x64 ;  /* 0x000000640000795d */ /* 0x000fea0003800000 */
[----:B------:R-:W-:-:S05]  /*3b20*/  UMOV UR4, 0x10 ;  /* 0x0000001000047882 */ /* 0x000fca0000000000 */
[----:B------:R-:W-:Y:S04]  /*3b30*/  DEPBAR.LE SB1, 0x36 ;  /* 0x00009d800000791a */ /* 0x000fe80000000000 */
[----:B------:R-:W1:Y:S02]  /*3b40*/  UTCATOMSWS.FIND_AND_SET.ALIGN UP0, UR4, UR4 ;  /* 0x00000004000475e3 */ /* 0x000e640008000800 */
[----:B-1----:R-:W-:Y:S01]  /*3b50*/  MOV R4, UR4 ;  /* 0x0000000400047c02 */ /* 0x002fe20008000f00 */
[----:B------:R-:W-:Y:S05]  /*3b60*/  BRA.U !UP0, `(.L_x_76) ;  /* 0xfffffffd08e87547 */ /* 0x000fea000b83ffff */
.L_x_75:
[-C--:B------:R-:W-:Y:S02]  /*3b70*/  SHF.L.U32 R3, R3, R4.reuse, RZ ;  /* 0x0000000403037219 */ /* 0x080fe400000006ff */
[----:B------:R-:W-:Y:S01]  /*3b80*/  SHF.L.U32 R0, R0, R4, RZ ;  /* 0x0000000400007219 */ /* 0x000fe200000006ff */
[----:B------:R-:W-:Y:S02]  /*3b90*/  IMAD.SHL.U32 R4, R4, 0x20, RZ ;  /* 0x0000002004047824 */ /* 0x000fe400078e00ff */
[----:B------:R1:W-:Y:S04]  /*3ba0*/  ATOMS.OR RZ, [UR5+0x14], R3 ;  /* 0x00001403ffff798c */ /* 0x0003e8000b000005 */
[----:B------:R1:W-:Y:S04]  /*3bb0*/  ATOMS.OR RZ, [UR5+0x18], R0 ;  /* 0x00001800ffff798c */ /* 0x0003e8000b000005 */
[----:B------:R1:W-:Y:S01]  /*3bc0*/  STS [UR6+0x240], R4 ;  /* 0x00024004ff007988 */ /* 0x0003e20008000806 */
[----:B------:R-:W-:Y:S05]  /*3bd0*/  BRA `(.L_x_74) ;  /* 0x0000000000107947 */ /* 0x000fea0003800000 */
.L_x_73:
[----:B------:R-:W-:Y:S02]  /*3be0*/  MOV R0, 0xffffffff ;  /* 0xffffffff00007802 */ /* 0x000fe40000000f00 */
[----:B------:R-:W-:-:S03]  /*3bf0*/  MOV R4, 0x3c20 ;  /* 0x00003c2000047802 */ /* 0x000fc60000000f00 */
[----:B------:R1:W-:Y:S04]  /*3c00*/  STS [UR6+0x240], R0 ;  /* 0x00024000ff007988 */ /* 0x0003e80008000806 */
[----:B-1---5:R-:W-:Y:S05]  /*3c10*/  CALL.REL.NOINC `($__internal_1_$__cuda_sm10x_tcgen05_guardrail_trap_phase_invalid_during_alloc) ;  /* 0x0000007400a47944 */ /* 0x022fea0003c00000 */
.L_x_74:
[----:B------:R-:W-:Y:S05]  /*3c20*/  WARPSYNC.ALL ;  /* 0x0000000000007948 */ /* 0x000fea0003800000 */
[----:B------:R-:W2:Y:S01]  /*3c30*/  S2UR UR4, SR_CgaCtaId ;  /* 0x00000000000479c3 */ /* 0x000ea20000008800 */
[----:B------:R-:W-:Y:S01]  /*3c40*/  UMOV UR13, 0x400 ;  /* 0x00000400000d7882 */ /* 0x000fe20000000000 */
[----:B------:R-:W-:-:S06]  /*3c50*/  NOP ;  /* 0x0000000000007918 */ /* 0x000fcc0000000000 */
[----:B------:R-:W-:Y:S06]  /*3c60*/  BAR.ARV 0x6, 0xa0 ;  /* 0x0182800000007b1d */ /* 0x000fec0000002000 */
[----:B------:R-:W3:Y:S01]  /*3c70*/  LDCU UR5, c[0x0][0x38c] ;  /* 0x00007180ff0577ac */ /* 0x000ee20008000800 */
[----:B------:R-:W-:Y:S01]  /*3c80*/  LOP3.LUT R2, R2, 0xffff, RZ, 0xc0, !PT ;  /* 0x0000ffff02027812 */ /* 0x000fe200078ec0ff */
[----:B------:R-:W-:Y:S01]  /*3c90*/  IMAD.MOV.U32 R11, RZ, RZ, 0x1 ;  /* 0x00000001ff0b7424 */ /* 0x000fe200078e00ff */
[----:B------:R-:W-:Y:S01]  /*3ca0*/  CS2R R8, SRZ ;  /* 0x0000000000087805 */ /* 0x000fe2000001ff00 */
[----:B------:R-:W4:Y:S01]  /*3cb0*/  LDCU UR8, c[0x0][0x38c] ;  /* 0x00007180ff0877ac */ /* 0x000f220008000800 */
[----:B------:R-:W-:Y:S01]  /*3cc0*/  R2UR UR15, R2 ;  /* 0x00000000020f72ca */ /* 0x000fe200000e0000 */
[----:B------:R-:W-:Y:S01]  /*3cd0*/  IMAD.MOV.U32 R10, RZ, RZ, RZ ;  /* 0x000000ffff0a7224 */ /* 0x000fe200078e00ff */
[----:B------:R-:W-:Y:S01]  /*3ce0*/  UMOV UR18, URZ ;  /* 0x000000ff00127c82 */ /* 0x000fe20008000000 */
[----:B------:R-:W-:Y:S01]  /*3cf0*/  UMOV UR10, URZ ;  /* 0x000000ff000a7c82 */ /* 0x000fe20008000000 */
[----:B--2---:R-:W-:Y:S01]  /*3d00*/  ULEA UR13, UR4, UR13, 0x18 ;  /* 0x0000000d040d7291 */ /* 0x004fe2000f8ec0ff */
[----:B------:R-:W-:Y:S01]  /*3d10*/  UMOV UR20, 0x0 ;  /* 0x0000000000147882 */ /* 0x000fe20000000000 */
[----:B------:R-:W-:-:S02]  /*3d20*/  UMOV UR21, 0x4400010 ;  /* 0x0440001000157882 */ /* 0x000fc40000000000 */
[----:B------:R-:W-:Y:S02]  /*3d30*/  UIADD3 UR6, UPT, UPT, UR13, 0x6600, URZ ;  /* 0x000066000d067890 */ /* 0x000fe4000fffe0ff */
[----:B------:R-:W-:Y:S02]  /*3d40*/  UIADD3 UR7, UPT, UPT, UR13, 0x10600, URZ ;  /* 0x000106000d077890 */ /* 0x000fe4000fffe0ff */
[----:B---3--:R-:W-:Y:S01]  /*3d50*/  UIADD3 UR5, UPT, UPT, UR5, 0x1f, URZ ;  /* 0x0000001f05057890 */ /* 0x008fe2000fffe0ff */
[----:B-1----:R-:W1:Y:S01]  /*3d60*/  LDS R0, [UR13+0x240] ;  /* 0x0002400dff007984 */ /* 0x002e620008000800 */
[----:B------:R-:W-:Y:S02]  /*3d70*/  USHF.R.U32.HI UR6, URZ, 0x4, UR6 ;  /* 0x00000004ff067899 */ /* 0x000fe40008011606 */
[----:B------:R-:W-:Y:S02]  /*3d80*/  USHF.R.S32.HI UR4, URZ, 0x1f, UR5 ;  /* 0x0000001fff047899 */ /* 0x000fe40008011405 */
[----:B------:R-:W-:-:S02]  /*3d90*/  ULOP3.LUT UR6, UR6, 0x3fff, URZ, 0xc0, !UPT ;  /* 0x00003fff06067892 */ /* 0x000fc4000f8ec0ff */
[----:B------:R-:W-:Y:S02]  /*3da0*/  ULEA.HI UR4, UR4, UR5, URZ, 0x5 ;  /* 0x0000000504047291 */ /* 0x000fe4000f8f28ff */
[----:B------:R-:W-:Y:S02]  /*3db0*/  USHF.R.U32.HI UR5, URZ, 0x4, UR7 ;  /* 0x00000004ff057899 */ /* 0x000fe40008011607 */
[----:B------:R-:W-:Y:S02]  /*3dc0*/  USHF.R.S32.HI UR22, URZ, 0x5, UR4 ;  /* 0x00000005ff167899 */ /* 0x000fe40008011404 */
[----:B------:R-:W-:Y:S02]  /*3dd0*/  ULOP3.LUT UR5, UR5, 0x3fff, URZ, 0xc0, !UPT ;  /* 0x00003fff05057892 */ /* 0x000fe4000f8ec0ff */
[----:B------:R-:W-:Y:S02]  /*3de0*/  UISETP.LT.AND UP0, UPT, UR22, 0x1, UPT ;  /* 0x000000011600788c */ /* 0x000fe4000bf01270 */
[----:B------:R-:W-:-:S02]  /*3df0*/  ULOP3.LUT UR16, UR6, 0x10000, URZ, 0xfc, !UPT ;  /* 0x0001000006107892 */ /* 0x000fc4000f8efcff */
[----:B------:R-:W-:Y:S02]  /*3e00*/  USEL UR23, UR22, 0x1, !UP0 ;  /* 0x0000000116177887 */ /* 0x000fe4000c000000 */
[----:B------:R-:W-:Y:S02]  /*3e10*/  ULOP3.LUT UR17, UR5, 0x10000, URZ, 0xfc, !UPT ;  /* 0x0001000005117892 */ /* 0x000fe4000f8efcff */
[----:B------:R-:W-:Y:S02]  /*3e20*/  UIADD3 UR23, UPT, UPT, -UR23, URZ, URZ ;  /* 0x000000ff17177290 */ /* 0x000fe4000fffe1ff */
[----:B----4-:R-:W-:Y:S01]  /*3e30*/  UISETP.GE.AND UP4, UPT, UR8, 0x1, UPT ;  /* 0x000000010800788c */ /* 0x010fe2000bf86270 */
[----:B-1----:R-:W-:-:S15]  /*3e40*/  R2UR UR24, R0 ;  /* 0x00000000001872ca */ /* 0x002fde00000e0000 */
.L_x_83:
[----:B------:R-:W-:Y:S02]  /*3e50*/  LEA R0, R10, UR13, 0x3 ;  /* 0x0000000d0a007c11 */ /* 0x000fe4000f8e18ff */
[----:B------:R-:W-:Y:S02]  /*3e60*/  SHF.L.U32 R5, R9, 0x1f, RZ ;  /* 0x0000001f09057819 */ /* 0x000fe400000006ff */
[----:B------:R-:W-:Y:S01]  /*3e70*/  PLOP3.LUT P0, PT, PT, PT, UP4, 0x80, 0x8 ;  /* 0x000000000008781c */ /* 0x000fe20003f0f048 */
[----:B------:R-:W-:Y:S01]  /*3e80*/  VIADD R3, R0, 0x1a0 ;  /* 0x000001a000037836 */ /* 0x000fe20000000000 */
[----:B-1----:R-:W1:Y:S02]  /*3e90*/  SYNCS.PHASECHK.TRANS64.TRYWAIT P1, [R0+URZ+0x190], R5 ;  /* 0x00019005000075a7 */ /* 0x002e6400080211ff */
[----:B-1-3--:R-:W-:Y:S09]  /*3ea0*/  @!P1 BRA `(.L_x_77) ;  /* 0x0000006c00049947 */ /* 0x00aff20003800000 */
.L_x_196:
[----:B------:R-:W-:Y:S01]  /*3eb0*/  LEA R4, R10, UR13, 0x4 ;  /* 0x0000000d0a047c11 */ /* 0x000fe2000f8e20ff */
[----:B------:R-:W-:Y:S01]  /*3ec0*/  @UP4 ULEA UR4, UR10, UR13, 0x3 ;  /* 0x0000000d0a044291 */ /* 0x000fe2000f8e18ff */
[----:B------:R-:W-:Y:S01]  /*3ed0*/  PLOP3.LUT P2, PT, PT, PT, PT, 0x80, 0x8 ;  /* 0x000000000008781c */ /* 0x000fe20003f4f070 */
[----:B------:R-:W-:Y:S01]  /*3ee0*/  ULEA UR19, UR18, UR13, 0x3 ;  /* 0x0000000d12137291 */ /* 0x000fe2000f8e18ff */
[----:B------:R-:W-:Y:S02]  /*3ef0*/  PRMT R3, RZ, 0x654, R3 ;  /* 0x00000654ff037816 */ /* 0x000fe40000000003 */
[----:B-1----:R-:W1:Y:S01]  /*3f00*/  LDS.128 R4, [R4+0x220] ;  /* 0x0002200004047984 */ /* 0x002e620000000c00 */
[----:B------:R-:W-:Y:S02]  /*3f10*/  @P0 SHF.L.U32 R2, R8, 0x1f, RZ ;  /* 0x0000001f08020819 */ /* 0x000fe400000006ff */
[----:B------:R-:W-:Y:S01]  /*3f20*/  SHF.L.U32 R0, R11, 0x1f, RZ ;  /* 0x0000001f0b007819 */ /* 0x000fe200000006ff */
[----:B------:R-:W-:Y:S01]  /*3f30*/  @!PT LDS RZ, [RZ] ;  /* 0x00000000fffff984 */ /* 0x000fe20000000800 */
[----:B------:R-:W-:Y:S01]  /*3f40*/  @!PT LDS RZ, [RZ] ;  /* 0x00000000fffff984 */ /* 0x000fe20000000800 */
[----:B------:R-:W-:Y:S01]  /*3f50*/  @!PT LDS RZ, [RZ] ;  /* 0x00000000fffff984 */ /* 0x000fe20000000800 */
[----:B------:R-:W-:Y:S01]  /*3f60*/  @!PT LDS RZ, [RZ] ;  /* 0x00000000fffff984 */ /* 0x000fe20000000800 */
[----:B------:R2:W-:Y:S06]  /*3f70*/  MEMBAR.ALL.CTA ;  /* 0x0000000000007992 */ /* 0x0005ec0000008000 */
[----:B--2---:R-:W2:Y:S02]  /*3f80*/  FENCE.VIEW.ASYNC.S ;  /* 0x00000000000073c6 */ /* 0x004ea40000000000 */
[----:B--2---:R2:W-:Y:S01]  /*3f90*/  SYNCS.ARRIVE.TRANS64.RED.A1T0 RZ, [R3+URZ], RZ ;  /* 0x000000ff03ff79a7 */ /* 0x0045e200081004ff */
[----:B------:R2:W3:Y:S01]  /*3fa0*/  @P0 SYNCS.PHASECHK.TRANS64.TRYWAIT P2, [UR4], R2 ;  /* 0x00000002ff0005a7 */ /* 0x0004e20008041104 */
[----:B-1----:R-:W-:Y:S01]  /*3fb0*/  LOP3.LUT P1, RZ, R6, 0x1, RZ, 0xc0, !PT ;  /* 0x0000000106ff7812 */ /* 0x002fe2000782c0ff */
[----:B------:R-:W1:Y:S02]  /*3fc0*/  SYNCS.PHASECHK.TRANS64.TRYWAIT P0, [UR19+0x1d0], R0 ;  /* 0x0001d000ff0075a7 */ /* 0x000e640008001113 */
[----:B-123--:R-:W-:Y:S10]  /*3fd0*/  @!P0 BRA `(.L_x_78) ;  /* 0x0000006800cc8947 */ /* 0x00eff40003800000 */
.L_x_198:
[----:B------:R-:W-:Y:S01]  /*3fe0*/  IADD3 R10, PT, PT, R10, 0x1, RZ ;  /* 0x000000010a0a7810 */ /* 0x000fe20007ffe0ff */
[----:B------:R-:W-:Y:S06]  /*3ff0*/  BRA.U !UP4, `(.L_x_79) ;  /* 0x000000010ca07547 */ /* 0x000fec000b800000 */
[----:B------:R-:W-:Y:S02]  /*4000*/  ULEA.HI UR4, UR18, UR18, URZ, 0x1 ;  /* 0x0000001212047291 */ /* 0x000fe4000f8f08ff */
[----:B------:R-:W-:Y:S02]  /*4010*/  UPLOP3.LUT UP2, UPT, UPT, UPT, UPT, 0x40, 0x4 ;  /* 0x000000000004789c */ /* 0x000fe40003f4e870 */
[----:B------:R-:W-:Y:S02]  /*4020*/  USHF.L.U32 UR5, UR4, 0x7, URZ ;  /* 0x0000000704057899 */ /* 0x000fe400080006ff */
[----:B------:R-:W-:Y:S02]  /*4030*/  ULOP3.LUT UR14, UR4, 0xffe, URZ, 0xc0, !UPT ;  /* 0x00000ffe040e7892 */ /* 0x000fe4000f8ec0ff */
[----:B------:R-:W-:Y:S02]  /*4040*/  ULOP3.LUT UR4, UR5, 0xffffff00, URZ, 0xc0, !UPT ;  /* 0xffffff0005047892 */ /* 0x000fe4000f8ec0ff */
[----:B------:R-:W-:-:S02]  /*4050*/  UIADD3 UR14, UPT, UPT, -UR14, UR18, URZ ;  /* 0x000000120e0e7290 */ /* 0x000fc4000fffe1ff */
[----:B------:R-:W-:Y:S01]  /*4060*/  UIADD3 UR4, UPT, UPT, UR24, UR4, URZ ;  /* 0x0000000418047290 */ /* 0x000fe2000fffe0ff */
[----:B------:R-:W-:Y:S01]  /*4070*/  UMOV UR12, UR23 ;  /* 0x00000017000c7c82 */ /* 0x000fe20008000000 */
[----:B------:R-:W-:Y:S02]  /*4080*/  UMOV UR11, UR22 ;  /* 0x00000016000b7c82 */ /* 0x000fe40008000000 */
[----:B------:R-:W-:Y:S01]  /*4090*/  ULEA UR14, UR14, UR4, 0x14 ;  /* 0x000000040e0e7291 */ /* 0x000fe2000f8ea0ff */
[----:B------:R-:W-:-:S11]  /*40a0*/  UMOV UR5, UR10 ;  /* 0x0000000a00057c82 */ /* 0x000fd60008000000 */
.L_x_82:
[----:B------:R-:W-:Y:S02]  /*40b0*/  UIADD3 UR12, UPT, UPT, UR12, 0x1, URZ ;  /* 0x000000010c0c7890 */ /* 0x000fe4000fffe0ff */
[----:B--2---:R-:W-:Y:S02]  /*40c0*/  ULEA UR6, UR5, UR13, 0x3 ;  /* 0x0000000d05067291 */ /* 0x004fe4000f8e18ff */
[----:B------:R-:W-:Y:S01]  /*40d0*/  UISETP.NE.AND UP3, UPT, UR12, URZ, UPT ;  /* 0x000000ff0c00728c */ /* 0x000fe2000bf65270 */
[----:B---3--:R-:W-:Y:S10]  /*40e0*/  @P2 BRA `(.L_x_80) ;  /* 0x00000000000c2947 */ /* 0x008ff40003800000 */
[----:B-1----:R-:W-:Y:S04]  /*40f0*/  SHF.L.U32 R3, R8, 0x1f, RZ ;  /* 0x0000001f08037819 */ /* 0x002fe800000006ff */
[----:B------:R-:W1:Y:S02]  /*4100*/  SYNCS.PHASECHK.TRANS64.TRYWAIT P0, [UR6], R3 ;  /* 0x00000003ff0075a7 */ /* 0x000e640008001106 */
[----:B-1----:R-:W-:Y:S05]  /*4110*/  @!P0 BRA `(.L_x_81) ;  /* 0x0000006800948947 */ /* 0x002fea0003800000 */
.L_x_80:
[----:B------:R-:W-:Y:S01]  /*4120*/  UISETP.NE.AND UP0, UPT, UR11, 0x1, UPT ;  /* 0x000000010b00788c */ /* 0x000fe2000bf05270 */
[----:B------:R-:W-:Y:S01]  /*4130*/  PLOP3.LUT P2, PT, PT, PT, PT, 0x80, 0x8 ;  /* 0x000000000008781c */ /* 0x000fe20003f4f070 */
[----:B------:R-:W-:Y:S02]  /*4140*/  UIADD3 UR4, UPT, UPT, UR5, 0x1, URZ ;  /* 0x0000000105047890 */ /* 0x000fe4000fffe0ff */
[----:B------:R-:W-:Y:S02]  /*4150*/  ULEA UR8, UR5, UR17, 0x9 ;  /* 0x0000001105087291 */ /* 0x000fe4000f8e48ff */
[----:B------:R-:W-:Y:S01]  /*4160*/  UISETP.NE.AND UP1, UPT, UR4, 0x14, UPT ;  /* 0x000000140400788c */ /* 0x000fe2000bf25270 */
[----:B------:R-:W-:Y:S01]  /*4170*/  PLOP3.LUT P0, PT, PT, PT, UP0, 0x80, 0x8 ;  /* 0x000000000008781c */ /* 0x000fe20003f0f008 */
[----:B------:R-:W-:Y:S02]  /*4180*/  UIADD3 UR11, UPT, UPT, UR11, -0x1, URZ ;  /* 0xffffffff0b0b7890 */ /* 0x000fe4000fffe0ff */
[----:B------:R-:W-:Y:S02]  /*4190*/  USEL UR7, URZ, 0x1, UP1 ;  /* 0x00000001ff077887 */ /* 0x000fe40008800000 */
[----:B------:R-:W-:Y:S01]  /*41a0*/  USEL UR10, UR4, URZ, UP1 ;  /* 0x000000ff040a7287 */ /* 0x000fe20008800000 */
[----:B------:R-:W-:Y:S03]  /*41b0*/  UMOV UR9, 0xc0004010 ;  /* 0xc000401000097882 */ /* 0x000fe60000000000 */
[----:B------:R-:W-:Y:S01]  /*41c0*/  @UP0 ULEA UR4, UR10, UR13, 0x3 ;  /* 0x0000000d0a040291 */ /* 0x000fe2000f8e18ff */
[----:B------:R-:W-:Y:S01]  /*41d0*/  LOP3.LUT R8, R8, UR7, RZ, 0x3c, !PT ;  /* 0x0000000708087c12 */ /* 0x000fe2000f8e3cff */
[----:B------:R-:W-:Y:S03]  /*41e0*/  UMOV UR7, 0xc0004010 ;  /* 0xc000401000077882 */ /* 0x000fe60000000000 */
[----:B-1----:R-:W-:Y:S04]  /*41f0*/  @P0 SHF.L.U32 R0, R8, 0x1f, RZ ;  /* 0x0000001f08000819 */ /* 0x002fe800000006ff */
[----:B------:R2:W3:Y:S01]  /*4200*/  @P0 SYNCS.PHASECHK.TRANS64.TRYWAIT P2, [UR4], R0 ;  /* 0x00000000ff0005a7 */ /* 0x0004e20008041104 */
[----:B------:R-:W-:Y:S02]  /*4210*/  UIADD3 UR4, UPT, UPT, UR6, 0xa0, URZ ;  /* 0x000000a006047890 */ /* 0x000fe4000fffe0ff */
[----:B------:R-:W-:Y:S03]  /*4220*/  ULEA UR6, UR5, UR16, 0x7 ;  /* 0x0000001005067291 */ /* 0x000fe6000f8e38ff */
[----:B------:R-:W-:Y:S06]  /*4230*/  UMOV UR5, UR10 ;  /* 0x0000000a00057c82 */ /* 0x000fec0008000000 */
[----:B------:R2:W-:Y:S01]  /*4240*/  UTCQMMA gdesc[UR6], gdesc[UR8], tmem[UR14], tmem[UR20], idesc[UR21], UP2 ;  /* 0x00ff1408060075ea */ /* 0x0005e2000900030e */
[----:B------:R-:W-:Y:S01]  /*4250*/  UPLOP3.LUT UP2, UPT, UPT, UPT, UPT, 0x80, 0x8 ;  /* 0x000000000008789c */ /* 0x000fe20003f4f070 */
[----:B------:R2:W-:Y:S01]  /*4260*/  UTCBAR.MULTICAST [UR4], URZ, UR15 ;  /* 0x000000ff040073e9 */ /* 0x0005e2000800080f */
[----:B------:R-:W-:Y:S09]  /*4270*/  BRA.U UP3, `(.L_x_82) ;  /* 0xfffffffd038c7547 */ /* 0x000ff2000b83ffff */
.L_x_79:
[----:B--2---:R-:W-:Y:S01]  /*4280*/  UIADD3 UR4, UPT, UPT, UR18, 0x1, URZ ;  /* 0x0000000112047890 */ /* 0x004fe2000fffe0ff */
[C---:B------:R-:W-:Y:S01]  /*4290*/  ISETP.NE.AND P0, PT, R10.reuse, 0x2, PT ;  /* 0x000000020a00780c */ /* 0x040fe20003f05270 */
[----:B------:R-:W-:Y:S02]  /*42a0*/  UIADD3 UR5, UPT, UPT, UR19, 0x1b0, URZ ;  /* 0x000001b013057890 */ /* 0x000fe4000fffe0ff */
[----:B------:R-:W-:Y:S01]  /*42b0*/  UISETP.NE.AND UP0, UPT, UR4, 0x4, UPT ;  /* 0x000000040400788c */ /* 0x000fe2000bf05270 */
[----:B-1----:R-:W-:Y:S02]  /*42c0*/  SEL R0, RZ, 0x1, P0 ;  /* 0x00000001ff007807 */ /* 0x002fe40000000000 */
[----:B------:R-:W-:Y:S01]  /*42d0*/  SEL R10, R10, RZ, P0 ;  /* 0x000000ff0a0a7207 */ /* 0x000fe20000000000 */
[----:B------:R-:W-:Y:S01]  /*42e0*/  USEL UR6, URZ, 0x1, UP0 ;  /* 0x00000001ff067887 */ /* 0x000fe20008000000 */
[----:B------:R-:W-:Y:S01]  /*42f0*/  LOP3.LUT R9, R9, R0, RZ, 0x3c, !PT ;  /* 0x0000000009097212 */ /* 0x000fe200078e3cff */
[----:B------:R-:W-:Y:S01]  /*4300*/  USEL UR18, UR4, URZ, UP0 ;  /* 0x000000ff04127287 */ /* 0x000fe20008000000 */
[----:B------:R1:W-:Y:S03]  /*4310*/  UTCBAR [UR5], URZ ;  /* 0x000000ff050073e9 */ /* 0x0003e600080000ff */
[----:B------:R-:W-:Y:S01]  /*4320*/  LOP3.LUT R11, R11, UR6, RZ, 0x3c, !PT ;  /* 0x000000060b0b7c12 */ /* 0x000fe2000f8e3cff */
[----:B------:R-:W-:Y:S07]  /*4330*/  @P1 BRA `(.L_x_83) ;  /* 0xfffffff800c41947 */ /* 0x000fee000383ffff */
[----:B------:R-:W2:Y:S01]  /*4340*/  S2UR UR8, SR_CgaCtaId ;  /* 0x00000000000879c3 */ /* 0x000ea20000008800 */
[----:B------:R-:W-:Y:S01]  /*4350*/  ELECT P0, URZ, PT ;  /* 0x0000000000ff782f */ /* 0x000fe20003800000 */
[----:B------:R-:W-:Y:S01]  /*4360*/  IMAD.MOV.U32 R0, RZ, RZ, 0x1 ;  /* 0x00000001ff007424 */ /* 0x000fe200078e00ff */
[----:B------:R-:W-:Y:S01]  /*4370*/  UIADD3 UR13, UPT, UPT, UR13, 0x1d0, URZ ;  /* 0x000001d00d0d7890 */ /* 0x000fe2000fffe0ff */
[----:B------:R-:W-:Y:S01]  /*4380*/  SHF.L.U32 R3, R11, 0x1f, RZ ;  /* 0x0000001f0b037819 */ /* 0x000fe200000006ff */
[----:B------:R-:W-:-:S03]  /*4390*/  UMOV UR4, 0x40 ;  /* 0x0000004000047882 */ /* 0x000fc60000000000 */
[----:B------:R-:W-:Y:S01]  /*43a0*/  UVIRTCOUNT.DEALLOC.SMPOOL 0x80 ;  /* 0x000000800000784c */ /* 0x000fe20000000000 */
[----:B--2---:R-:W-:Y:S02]  /*43b0*/  ULEA UR8, UR8, UR4, 0x18 ;  /* 0x0000000408087291 */ /* 0x004fe4000f8ec0ff */
[----:B------:R-:W-:-:S07]  /*43c0*/  ULEA UR4, UR18, UR13, 0x3 ;  /* 0x0000000d12047291 */ /* 0x000fce000f8e18ff */
[----:B------:R2:W-:Y:S02]  /*43d0*/  @P0 STS.U8 [UR8+0x1c], R0 ;  /* 0x00001c00ff000988 */ /* 0x0005e40008000008 */
[----:B------:R-:W4:Y:S02]  /*43e0*/  SYNCS.PHASECHK.TRANS64.TRYWAIT P0, [UR4], R3 ;  /* 0x00000003ff0075a7 */ /* 0x000f240008001104 */
[----:B--2-4-:R-:W-:Y:S05]  /*43f0*/  @!P0 BRA `(.L_x_84) ;  /* 0x0000006400f48947 */ /* 0x014fea0003800000 */
.L_x_201:
[----:B------:R-:W-:-:S04]  /*4400*/  UIADD3 UR4, UPT, UPT, UR18, 0x1, URZ ;  /* 0x0000000112047890 */ /* 0x000fc8000fffe0ff */
[----:B------:R-:W-:-:S04]  /*4410*/  UISETP.NE.AND UP0, UPT, UR4, 0x4, UPT ;  /* 0x000000040400788c */ /* 0x000fc8000bf05270 */
[----:B------:R-:W-:Y:S02]  /*4420*/  USEL UR6, URZ, 0x1, UP0 ;  /* 0x00000001ff067887 */ /* 0x000fe40008000000 */
[----:B------:R-:W-:-:S04]  /*4430*/  USEL UR4, UR4, URZ, UP0 ;  /* 0x000000ff04047287 */ /* 0x000fc80008000000 */
[----:B-1----:R-:W-:Y:S01]  /*4440*/  ULEA UR5, UR4, UR13, 0x3 ;  /* 0x0000000d04057291 */ /* 0x002fe2000f8e18ff */
[----:B------:R-:W-:-:S04]  /*4450*/  LOP3.LUT R2, R11, UR6, RZ, 0x3c, !PT ;  /* 0x000000060b027c12 */ /* 0x000fc8000f8e3cff */
[----:B--2---:R-:W-:-:S04]  /*4460*/  SHF.L.U32 R3, R2, 0x1f, RZ ;  /* 0x0000001f02037819 */ /* 0x004fc800000006ff */
[----:B------:R-:W1:Y:S02]  /*4470*/  SYNCS.PHASECHK.TRANS64.TRYWAIT P0, [UR5], R3 ;  /* 0x00000003ff0075a7 */ /* 0x000e640008001105 */
[----:B-1----:R-:W-:Y:S05]  /*4480*/  @!P0 BRA `(.L_x_85) ;  /* 0x0000006400e88947 */ /* 0x002fea0003800000 */
.L_x_203:
        /* <DEDUP_REMOVED lines=9> */
.L_x_205:
[----:B------:R-:W-:-:S04]  /*4520*/  UIADD3 UR4, UPT, UPT, UR4, 0x1, URZ ;  /* 0x0000000104047890 */ /* 0x000fc8000fffe0ff */
[----:B------:R-:W-:-:S04]  /*4530*/  UISETP.NE.AND UP0, UPT, UR4, 0x4, UPT ;  /* 0x000000040400788c */ /* 0x000fc8000bf05270 */
[----:B------:R-:W-:Y:S02]  /*4540*/  USEL UR5, URZ, 0x1, UP0 ;  /* 0x00000001ff057887 */ /* 0x000fe40008000000 */
[----:B------:R-:W-:-:S04]  /*4550*/  USEL UR4, UR4, URZ, UP0 ;  /* 0x000000ff04047287 */ /* 0x000fc80008000000 */
[----:B------:R-:W-:Y:S01]  /*4560*/  ULEA UR4, UR4, UR13, 0x3 ;  /* 0x0000000d04047291 */ /* 0x000fe2000f8e18ff */
[----:B-1----:R-:W-:-:S04]  /*4570*/  LOP3.LUT R3, R2, UR5, RZ, 0x3c, !PT ;  /* 0x0000000502037c12 */ /* 0x002fc8000f8e3cff */
[----:B------:R-:W-:-:S04]  /*4580*/  SHF.L.U32 R3, R3, 0x1f, RZ ;  /* 0x0000001f03037819 */ /* 0x000fc800000006ff */
[----:B------:R-:W1:Y:S02]  /*4590*/  SYNCS.PHASECHK.TRANS64.TRYWAIT P0, [UR4], R3 ;  /* 0x00000003ff0075a7 */ /* 0x000e640008001104 */
[----:B-1----:R-:W-:Y:S05]  /*45a0*/  @!P0 BRA `(.L_x_87) ;  /* 0x0000006400d08947 */ /* 0x002fea0003800000 */
.L_x_207:
[----:B------:R-:W-:Y:S01]  /*45b0*/  NOP ;  /* 0x0000000000007918 */ /* 0x000fe20000000000 */
[----:B-1----:R-:W1:Y:S01]  /*45c0*/  LDS R0, [UR8+0x14] ;  /* 0x00001408ff007984 */ /* 0x002e620008000800 */
[----:B------:R-:W-:Y:S01]  /*45d0*/  ULOP3.LUT UR4, UR24, 0xffff, URZ, 0xc0, !UPT ;  /* 0x0000ffff18047892 */ /* 0x000fe2000f8ec0ff */
[----:B------:R-:W-:Y:S01]  /*45e0*/  UMOV UR5, 0xffff ;  /* 0x0000ffff00057882 */ /* 0x000fe20000000000 */
[----:B------:R-:W-:Y:S02]  /*45f0*/  UMOV UR6, 0x1 ;  /* 0x0000000100067882 */ /* 0x000fe40000000000 */
[----:B------:R-:W-:-:S04]  /*4600*/  USHF.R.U32.HI UR4, URZ, 0x5, UR4 ;  /* 0x00000005ff047899 */ /* 0x000fc80008011604 */
[----:B------:R-:W-:Y:S02]  /*4610*/  USHF.L.U32 UR5, UR5, UR4, URZ ;  /* 0x0000000405057299 */ /* 0x000fe400080006ff */
[----:B------:R-:W-:-:S04]  /*4620*/  USHF.L.U32 UR4, UR6, UR4, URZ ;  /* 0x0000000406047299 */ /* 0x000fc800080006ff */
[----:B-1----:R-:W-:-:S04]  /*4630*/  LOP3.LUT R0, R0, UR5, RZ, 0xc0, !PT ;  /* 0x0000000500007c12 */ /* 0x002fc8000f8ec0ff */
[----:B------:R-:W-:-:S13]  /*4640*/  ISETP.NE.AND P0, PT, R0, UR5, PT ;  /* 0x0000000500007c0c */ /* 0x000fda000bf05270 */
[----:B------:R-:W-:Y:S05]  /*4650*/  @P0 BRA `(.L_x_88) ;  /* 0x0000000000580947 */ /* 0x000fea0003800000 */
[----:B------:R-:W1:Y:S02]  /*4660*/  LDS R0, [UR8+0x18] ;  /* 0x00001808ff007984 */ /* 0x000e640008000800 */
[----:B-1----:R-:W-:-:S04]  /*4670*/  LOP3.LUT R0, R0, UR4, RZ, 0xc0, !PT ;  /* 0x0000000400007c12 */ /* 0x002fc8000f8ec0ff */
[----:B------:R-:W-:-:S13]  /*4680*/  ISETP.NE.AND P0, PT, R0, UR4, PT ;  /* 0x0000000400007c0c */ /* 0x000fda000bf05270 */
[----:B------:R-:W-:Y:S05]  /*4690*/  @P0 BRA `(.L_x_89) ;  /* 0x00000000003c0947 */ /* 0x000fea0003800000 */
[----:B------:R-:W1:Y:S01]  /*46a0*/  S2R R2, SR_LANEID ;  /* 0x0000000000027919 */ /* 0x000e620000000000 */
[----:B------:R-:W-:Y:S01]  /*46b0*/  ULOP3.LUT UR5, URZ, UR5, URZ, 0x33, !UPT ;  /* 0x00000005ff057292 */ /* 0x000fe2000f8e33ff */
[----:B------:R-:W-:Y:S01]  /*46c0*/  LOP3.LUT R4, RZ, UR4, RZ, 0x33, !PT ;  /* 0x00000004ff047c12 */ /* 0x000fe2000f8e33ff */
[----:B------:R-:W-:Y:S02]  /*46d0*/  VOTEU.ANY UR4, UPT, PT ;  /* 0x0000000000047886 */ /* 0x000fe400038e0100 */
[----:B------:R-:W-:Y:S01]  /*46e0*/  UFLO.U32 UR4, UR4 ;  /* 0x00000004000472bd */ /* 0x000fe200080e0000 */
[----:B------:R-:W2:Y:S01]  /*46f0*/  REDUX UR6, R4 ;  /* 0x00000000040673c4 */ /* 0x000ea20000000000 */
[----:B------:R-:W-:-:S06]  /*4700*/  IMAD.U32 R0, RZ, RZ, UR5 ;  /* 0x00000005ff007e24 */ /* 0x000fcc000f8e00ff */
[----:B------:R4:W-:Y:S01]  /*4710*/  UTCATOMSWS.AND URZ, UR5 ;  /* 0x0000000500ff79e3 */ /* 0x0009e20008000000 */
[----:B------:R-:W3:Y:S01]  /*4720*/  REDUX UR7, R0 ;  /* 0x00000000000773c4 */ /* 0x000ee20000000000 */
[----:B-1----:R-:W-:Y:S01]  /*4730*/  ISETP.EQ.U32.AND P0, PT, R2, UR4, PT ;  /* 0x0000000402007c0c */ /* 0x002fe2000bf02070 */
[----:B--2---:R-:W-:Y:S01]  /*4740*/  IMAD.U32 R2, RZ, RZ, UR6 ;  /* 0x00000006ff027e24 */ /* 0x004fe2000f8e00ff */
[----:B---3--:R-:W-:-:S11]  /*4750*/  MOV R3, UR7 ;  /* 0x0000000700037c02 */ /* 0x008fd60008000f00 */
[----:B------:R4:W-:Y:S04]  /*4760*/  @P0 ATOMS.AND RZ, [UR8+0x14], R3 ;  /* 0x00001403ffff098c */ /* 0x0009e8000a800008 */
[----:B------:R4:W-:Y:S01]  /*4770*/  @P0 ATOMS.AND RZ, [UR8+0x18], R2 ;  /* 0x00001802ffff098c */ /* 0x0009e2000a800008 */
[----:B------:R-:W-:Y:S05]  /*4780*/  BRA `(.L_x_90) ;  /* 0x0000000000147947 */ /* 0x000fea0003800000 */
.L_x_89:
[----:B------:R-:W-:Y:S02]  /*4790*/  MOV R2, 0x47b0 ;  /* 0x000047b000027802 */ /* 0x000fe40000000f00 */
[----:B---3-5:R-:W-:Y:S05]  /*47a0*/  CALL.REL.NOINC `($__internal_0_$__cuda_sm10x_tcgen05_guardrail_trap_col_being_dealloced_not_returned_by_alloc) ;  /* 0x0000006800b47944 */ /* 0x028fea0003c00000 */
[----:B------:R-:W-:Y:S05]  /*47b0*/  BRA `(.L_x_90) ;  /* 0x0000000000087947 */ /* 0x000fea0003800000 */
.L_x_88:
[----:B------:R-:W-:Y:S02]  /*47c0*/  MOV R2, 0x47e0 ;  /* 0x000047e000027802 */ /* 0x000fe40000000f00 */
[----:B---3-5:R-:W-:Y:S05]  /*47d0*/  CALL.REL.NOINC `($__internal_2_$__cuda_sm10x_tcgen05_guardrail_trap_unallocated_columns_being_dealloced) ;  /* 0x0000006800c07944 */ /* 0x028fea0003c00000 */
.L_x_90:
[----:B------:R-:W-:Y:S01]  /*47e0*/  NOP ;  /* 0x0000000000007918 */ /* 0x000fe20000000000 */
[----:B----4-:R-:W-:Y:S05]  /*47f0*/  EXIT ;  /* 0x000000000000794d */ /* 0x010fea0003800000 */
.L_x_72:
[----:B------:R-:W-:-:S09]  /*4800*/  UISETP.NE.OR UP0, UPT, UR17, 0x3, !UP3 ;  /* 0x000000031100788c */ /* 0x000fd2000df05670 */
[----:B------:R-:W-:Y:S05]  /*4810*/  BRA.U UP0, `(.L_x_91) ;  /* 0x0000001100587547 */ /* 0x000fea000b800000 */
[----:B------:R-:W1:Y:S01]  /*4820*/  S2UR UR10, SR_CgaCtaId ;  /* 0x00000000000a79c3 */ /* 0x000e620000008800 */
[----:B------:R-:W2:Y:S01]  /*4830*/  LDCU UR31, c[0x0][0x370] ;  /* 0x00006e00ff1f77ac */ /* 0x000ea20008000800 */
[----:B------:R-:W-:Y:S02]  /*4840*/  HFMA2 R13, -RZ, RZ, 0, 0 ;  /* 0x00000000ff0d7431 */ /* 0x000fe400000001ff */
[----:B------:R-:W-:Y:S01]  /*4850*/  IMAD.MOV.U32 R15, RZ, RZ, 0x1 ;  /* 0x00000001ff0f7424 */ /* 0x000fe200078e00ff */
[----:B------:R-:W-:Y:S01]  /*4860*/  MOV R7, 0x1000 ;  /* 0x0000100000077802 */ /* 0x000fe20000000f00 */
[----:B------:R-:W2:Y:S01]  /*4870*/  LDCU.128 UR44, c[0x0][0xb10] ;  /* 0x00016200ff2c77ac */ /* 0x000ea20008000c00 */
[----:B------:R-:W-:Y:S01]  /*4880*/  IMAD.MOV.U32 R14, RZ, RZ, RZ ;  /* 0x000000ffff0e7224 */ /* 0x000fe200078e00ff */
[----:B------:R-:W3:Y:S01]  /*4890*/  LDC.64 R16, c[0x0][0x348] ;  /* 0x0000d200ff107b82 */ /* 0x000ee20000000a00 */
[----:B------:R-:W4:Y:S01]  /*48a0*/  LDCU UR30, c[0x0][0x374] ;  /* 0x00006e80ff1e77ac */ /* 0x000f220008000800 */
[----:B------:R-:W1:Y:S06]  /*48b0*/  LDCU UR15, c[0x0][0xb0c] ;  /* 0x00016180ff0f77ac */ /* 0x000e6c0008000800 */
[----:B------:R-:W3:Y:S01]  /*48c0*/  LDC.64 R2, c[0x0][0x888] ;  /* 0x00022200ff027b82 */ /* 0x000ee20000000a00 */
[----:B------:R-:W3:Y:S01]  /*48d0*/  LDCU UR49, c[0x0][0xb20] ;  /* 0x00016400ff3177ac */ /* 0x000ee20008000800 */
[----:B------:R-:W3:Y:S06]  /*48e0*/  LDCU UR4, c[0x0][0xb30] ;  /* 0x00016600ff0477ac */ /* 0x000eec0008000800 */
[----:B------:R-:W3:Y:S01]  /*48f0*/  LDC.64 R4, c[0x0][0x890] ;  /* 0x00022400ff047b82 */ /* 0x000ee20000000a00 */
[----:B------:R-:W-:Y:S01]  /*4900*/  UMOV UR21, 0x400 ;  /* 0x0000040000157882 */ /* 0x000fe20000000000 */
[----:B--2---:R-:W-:-:S02]  /*4910*/  UIMAD.WIDE.U32 UR6, UR31, UR44, URZ ;  /* 0x0000002c1f0672a5 */ /* 0x004fc4000f8e00ff */
[----:B----4-:R-:W-:Y:S02]  /*4920*/  UIMAD.WIDE.U32 UR8, UR30, UR47, URZ ;  /* 0x0000002f1e0872a5 */ /* 0x010fe4000f8e00ff */
[----:B-1----:R-:W-:Y:S02]  /*4930*/  ULEA UR21, UR10, UR21, 0x18 ;  /* 0x000000150a157291 */ /* 0x002fe4000f8ec0ff */
[----:B------:R-:W-:Y:S02]  /*4940*/  UPLOP3.LUT UP3, UPT, UPT, UPT, UPT, 0x40, 0x4 ;  /* 0x000000000004789c */ /* 0x000fe40003f6e870 */
[----:B------:R-:W-:Y:S02]  /*4950*/  UIADD3 UR37, UPT, UPT, UR21, 0x158, URZ ;  /* 0x0000015815257890 */ /* 0x000fe4000fffe0ff */
[----:B------:R-:W-:Y:S02]  /*4960*/  UIADD3 UR33, UPT, UPT, UR21, 0x140, URZ ;  /* 0x0000014015217890 */ /* 0x000fe4000fffe0ff */
[----:B------:R-:W-:-:S02]  /*4970*/  UIADD3 UR25, UPT, UPT, UR21, 0x148, URZ ;  /* 0x0000014815197890 */ /* 0x000fc4000fffe0ff */
[----:B------:R-:W-:Y:S01]  /*4980*/  UIADD3 UR17, UPT, UPT, UR21, 0x150, URZ ;  /* 0x0000015015117890 */ /* 0x000fe2000fffe0ff */
[----:B------:R-:W-:Y:S01]  /*4990*/  UMOV UR6, UR7 ;  /* 0x0000000700067c82 */ /* 0x000fe20008000000 */
[----:B------:R-:W-:Y:S01]  /*49a0*/  UMOV UR41, UR9 ;  /* 0x0000000900297c82 */ /* 0x000fe20008000000 */
[----:B------:R-:W-:Y:S02]  /*49b0*/  UISETP.GE.AND UP0, UPT, UR42, 0x1, UPT ;  /* 0x000000012a00788c */ /* 0x000fe4000bf06270 */
[----:B------:R-:W-:Y:S01]  /*49c0*/  UISETP.NE.AND UP4, UPT, UR42, 0x1, UPT ;  /* 0x000000012a00788c */ /* 0x000fe2000bf85270 */
[----:B------:R-:W1:Y:S01]  /*49d0*/  LDCU.64 UR22, c[0x0][0xb28] ;  /* 0x00016500ff1677ac */ /* 0x000e620008000a00 */
[----:B------:R-:W-:Y:S02]  /*49e0*/  UISETP.NE.AND UP6, UPT, UR15, 0x1, UPT ;  /* 0x000000010f00788c */ /* 0x000fe4000bfc5270 */
[----:B------:R-:W-:Y:S02]  /*49f0*/  UISETP.NE.AND UP5, UPT, UR46, 0x1, UPT ;  /* 0x000000012e00788c */ /* 0x000fe4000bfa5270 */
[----:B------:R-:W-:-:S02]  /*4a00*/  UPRMT UR37, UR10, 0x654, UR37 ;  /* 0x000006540a257896 */ /* 0x000fc40008000025 */
[----:B------:R-:W-:Y:S02]  /*4a10*/  USHF.R.U32.HI UR43, URZ, UR45, UR6 ;  /* 0x0000002dff2b7299 */ /* 0x000fe40008011606 */
[----:B------:R-:W-:Y:S02]  /*4a20*/  UPRMT UR40, UR10, 0x654, UR33 ;  /* 0x000006540a287896 */ /* 0x000fe40008000021 */
[----:B------:R-:W-:Y:S02]  /*4a30*/  UPRMT UR39, UR10, 0x654, UR25 ;  /* 0x000006540a277896 */ /* 0x000fe40008000019 */
[----:B------:R-:W-:Y:S02]  /*4a40*/  UPRMT UR38, UR10, 0x654, UR17 ;  /* 0x000006540a267896 */ /* 0x000fe40008000011 */
[----:B---3--:R-:W-:Y:S02]  /*4a50*/  USHF.R.U32.HI UR41, URZ, UR49, UR41 ;  /* 0x00000031ff297299 */ /* 0x008fe40008011629 */
[----:B------:R-:W-:-:S11]  /*4a60*/  UISETP.NE.AND UP2, UPT, UR4, 0x1, UPT ;  /* 0x000000010400788c */ /* 0x000fd6000bf45270 */
.L_x_102:
[C---:B------:R-:W-:Y:S02]  /*4a70*/  LEA R12, R14.reuse, UR21, 0x3 ;  /* 0x000000150e0c7c11 */ /* 0x040fe4000f8e18ff */
[----:B------:R-:W-:Y:S02]  /*4a80*/  SHF.L.U32 R9, R13, 0x1f, RZ ;  /* 0x0000001f0d097819 */ /* 0x000fe400000006ff */
[----:B------:R-:W-:Y:S02]  /*4a90*/  LEA R10, R14, UR21, 0x4 ;  /* 0x000000150e0a7c11 */ /* 0x000fe4000f8e20ff */
[----:B--2---:R-:W2:Y:S02]  /*4aa0*/  SYNCS.PHASECHK.TRANS64.TRYWAIT P0, [R12+URZ+0x190], R9 ;  /* 0x000190090c0075a7 */ /* 0x004ea400080011ff */
[----:B--2---:R-:W-:Y:S05]  /*4ab0*/  @!P0 BRA `(.L_x_92) ;  /* 0x0000006000a48947 */ /* 0x004fea0003800000 */
.L_x_208:
[----:B--2---:R-:W2:Y:S01]  /*4ac0*/  LDS.128 R8, [R10+0x220] ;  /* 0x000220000a087984 */ /* 0x004ea20000000c00 */
[----:B------:R-:W-:Y:S01]  /*4ad0*/  UISETP.GE.AND UP0, UPT, UR42, 0x1, UPT ;  /* 0x000000012a00788c */ /* 0x000fe2000bf06270 */
[----:B------:R-:W-:Y:S01]  /*4ae0*/  @!PT LDS RZ, [RZ] ;  /* 0x00000000fffff984 */ /* 0x000fe20000000800 */
[----:B------:R-:W-:Y:S01]  /*4af0*/  @!PT LDS RZ, [RZ] ;  /* 0x00000000fffff984 */ /* 0x000fe20000000800 */
[----:B------:R-:W-:Y:S01]  /*4b00*/  @!PT LDS RZ, [RZ] ;  /* 0x00000000fffff984 */ /* 0x000fe20000000800 */
[----:B------:R-:W-:Y:S01]  /*4b10*/  @!PT LDS RZ, [RZ] ;  /* 0x00000000fffff984 */ /* 0x000fe20000000800 */
[----:B------:R3:W-:Y:S06]  /*4b20*/  MEMBAR.ALL.CTA ;  /* 0x0000000000007992 */ /* 0x0007ec0000008000 */
[----:B---3--:R-:W3:Y:S01]  /*4b30*/  FENCE.VIEW.ASYNC.S ;  /* 0x00000000000073c6 */ /* 0x008ee20000000000 */
[----:B--2---:R-:W-:Y:S11]  /*4b40*/  LOP3.LUT P0, RZ, R10, 0x1, RZ, 0xc0, !PT ;  /* 0x000000010aff7812 */ /* 0x004ff6000780c0ff */
[----:B------:R-:W-:Y:S02]  /*4b50*/  @!UPT UIADD3 URZ, UPT, UPT, URZ, URZ, URZ ;  /* 0x000000fffffff290 */ /* 0x000fe4000fffe0ff */
[----:B---3--:R-:W-:Y:S01]  /*4b60*/  VOTEU.ANY UP1, P0 ;  /* 0x0000000000ff7886 */ /* 0x008fe20000020100 */
[----:B------:R-:W-:Y:S11]  /*4b70*/  PLOP3.LUT P0, PT, PT, PT, UP1, 0x80, 0x8 ;  /* 0x000000000008781c */ /* 0x000ff60003f0f018 */
[----:B------:R-:W-:Y:S02]  /*4b80*/  @!UPT UIADD3 URZ, UPT, UPT, URZ, URZ, URZ ;  /* 0x000000fffffff290 */ /* 0x000fe4000fffe0ff */
[----:B------:R-:W-:Y:S02]  /*4b90*/  @P0 SHF.R.U32.HI R0, RZ, 0x10, R9 ;  /* 0x00000010ff000819 */ /* 0x000fe40000011609 */
[----:B------:R-:W-:Y:S02]  /*4ba0*/  @P0 MOV R6, R8 ;  /* 0x0000000800060202 */ /* 0x000fe40000000f00 */
[----:B------:R-:W-:Y:S01]  /*4bb0*/  @P0 R2UR UR4, R0 ;  /* 0x00000000000402ca */ /* 0x000fe200000e0000 */
[----:B------:R-:W-:Y:S01]  /*4bc0*/  VIADD R0, R12, 0x1a0 ;  /* 0x000001a00c007836 */ /* 0x000fe20000000000 */
[----:B------:R-:W-:Y:S02]  /*4bd0*/  @P0 LOP3.LUT R8, R9, 0xffff, RZ, 0xc0, !PT ;  /* 0x0000ffff09080812 */ /* 0x000fe400078ec0ff */
[----:B------:R-:W-:Y:S02]  /*4be0*/  @P0 R2UR UR6, R6 ;  /* 0x00000000060602ca */ /* 0x000fe400000e0000 */
[----:B------:R-:W-:Y:S02]  /*4bf0*/  PRMT R0, RZ, 0x654, R0 ;  /* 0x00000654ff007816 */ /* 0x000fe40000000000 */
[----:B------:R-:W-:Y:S02]  /*4c00*/  @P0 R2UR UR5, R8 ;  /* 0x00000000080502ca */ /* 0x000fe400000e0000 */
[----:B------:R2:W-:Y:S03]  /*4c10*/  SYNCS.ARRIVE.TRANS64.RED.A1T0 RZ, [R0+URZ], RZ ;  /* 0x000000ff00ff79a7 */ /* 0x0005e600081004ff */
[----:B------:R-:W-:Y:S04]  /*4c20*/  @UP1 UMOV UR29, UR4 ;  /* 0x00000004001d1c82 */ /* 0x000fe80008000000 */
[----:B------:R-:W-:Y:S04]  /*4c30*/  @UP1 UMOV UR14, UR6 ;  /* 0x00000006000e1c82 */ /* 0x000fe80008000000 */
[----:B------:R-:W-:Y:S01]  /*4c40*/  @UP1 UMOV UR13, UR5 ;  /* 0x00000005000d1c82 */ /* 0x000fe20008000000 */
[----:B------:R-:W-:Y:S05]  /*4c50*/  BRA.U !UP0, `(.L_x_93) ;  /* 0x0000000108a47547 */ /* 0x000fea000b800000 */
[----:B------:R-:W-:Y:S02]  /*4c60*/  UIMAD.WIDE.U32 UR18, UR13, UR47, URZ ;  /* 0x0000002f0d1272a5 */ /* 0x000fe4000f8e00ff */
[----:B------:R-:W-:Y:S02]  /*4c70*/  UIMAD.WIDE.U32 UR26, UR14, UR44, URZ ;  /* 0x0000002c0e1a72a5 */ /* 0x000fe4000f8e00ff */
[----:B------:R-:W-:Y:S02]  /*4c80*/  USEL UR4, UR30, UR41, !UP5 ;  /* 0x000000291e047287 */ /* 0x000fe4000e800000 */
[----:B------:R-:W-:Y:S02]  /*4c90*/  USEL UR7, UR31, UR43, !UP6 ;  /* 0x0000002b1f077287 */ /* 0x000fe4000f000000 */
[----:B-1----:R-:W-:Y:S02]  /*4ca0*/  UIMAD.WIDE.U32 UR8, UR4, UR22, URZ ;  /* 0x00000016040872a5 */ /* 0x002fe4000f8e00ff */
[----:B------:R-:W-:Y:S01]  /*4cb0*/  UIMAD.WIDE.U32 UR10, UR7, UR22, URZ ;  /* 0x00000016070a72a5 */ /* 0x000fe2000f8e00ff */
[----:B------:R-:W-:Y:S02]  /*4cc0*/  UMOV UR5, UR19 ;  /* 0x0000001300057c82 */ /* 0x000fe40008000000 */
[----:B------:R-:W-:Y:S03]  /*4cd0*/  USHF.R.U32.HI UR6, URZ, UR49, UR5 ;  /* 0x00000031ff067299 */ /* 0x000fe60008011605 */
[----:B------:R-:W-:Y:S01]  /*4ce0*/  UMOV UR5, UR27 ;  /* 0x0000001b00057c82 */ /* 0x000fe20008000000 */
[----:B------:R-:W-:Y:S02]  /*4cf0*/  USEL UR6, UR13, UR6, !UP5 ;  /* 0x000000060d067287 */ /* 0x000fe4000e800000 */
[----:B------:R-:W-:Y:S03]  /*4d00*/  USHF.R.U32.HI UR12, URZ, UR45, UR5 ;  /* 0x0000002dff0c7299 */ /* 0x000fe60008011605 */
[----:B------:R-:W-:Y:S02]  /*4d10*/  UMOV UR5, UR9 ;  /* 0x0000000900057c82 */ /* 0x000fe40008000000 */
[----:B------:R-:W-:Y:S03]  /*4d20*/  @UP4 USHF.R.U32.HI UR4, URZ, UR23, UR5 ;  /* 0x00000017ff044299 */ /* 0x000fe60008011605 */
[----:B------:R-:W-:Y:S01]  /*4d30*/  UMOV UR5, UR11 ;  /* 0x0000000b00057c82 */ /* 0x000fe20008000000 */
[----:B------:R-:W-:Y:S02]  /*4d40*/  UIMAD UR4, UR42, UR4, URZ ;  /* 0x000000042a0472a4 */ /* 0x000fe4000f8e02ff */
[----:B------:R-:W-:Y:S02]  /*4d50*/  @UP4 USHF.R.U32.HI UR7, URZ, UR23, UR5 ;  /* 0x00000017ff074299 */ /* 0x000fe40008011605 */
[----:B------:R-:W-:Y:S02]  /*4d60*/  UIMAD.WIDE.U32 UR10, UR6, UR22, URZ ;  /* 0x00000016060a72a5 */ /* 0x000fe4000f8e00ff */
[----:B------:R-:W-:Y:S02]  /*4d70*/  USEL UR5, UR14, UR12, !UP6 ;  /* 0x0000000c0e057287 */ /* 0x000fe4000f000000 */
[----:B------:R-:W-:Y:S02]  /*4d80*/  UIMAD UR8, UR42, UR7, URZ ;  /* 0x000000072a0872a4 */ /* 0x000fe4000f8e02ff */
[----:B------:R-:W-:Y:S03]  /*4d90*/  UISETP.GE.AND UP0, UPT, UR6, UR4, UPT ;  /* 0x000000040600728c */ /* 0x000fe6000bf06270 */
[----:B------:R-:W-:Y:S01]  /*4da0*/  UMOV UR4, UR11 ;  /* 0x0000000b00047c82 */ /* 0x000fe20008000000 */
[----:B------:R-:W-:Y:S02]  /*4db0*/  UISETP.GE.OR UP0, UPT, UR5, UR8, UP0 ;  /* 0x000000080500728c */ /* 0x000fe40008706670 */
[----:B------:R-:W-:Y:S02]  /*4dc0*/  USHF.R.U32.HI UR4, URZ, UR23, UR4 ;  /* 0x00000017ff047299 */ /* 0x000fe40008011604 */
[----:B------:R-:W-:Y:S02]  /*4dd0*/  UIMAD.WIDE.U32 UR8, UR5, UR22, URZ ;  /* 0x00000016050872a5 */ /* 0x000fe4000f8e00ff */
[----:B------:R-:W-:Y:S04]  /*4de0*/  USEL UR10, UR6, UR4, !UP4 ;  /* 0x00000004060a7287 */ /* 0x000fe8000e000000 */
[----:B------:R-:W-:Y:S01]  /*4df0*/  UIADD3 UR11, UPT, UPT, -UR10, URZ, URZ ;  /* 0x000000ff0a0b7290 */ /* 0x000fe2000fffe1ff */
[----:B------:R-:W-:Y:S02]  /*4e00*/  @!UP0 UMOV UR4, UR9 ;  /* 0x0000000900048c82 */ /* 0x000fe40008000000 */
[----:B------:R-:W-:Y:S02]  /*4e10*/  @!UP0 USHF.R.U32.HI UR4, URZ, UR23, UR4 ;  /* 0x00000017ff048299 */ /* 0x000fe40008011604 */
[----:B------:R-:W-:Y:S02]  /*4e20*/  UIMAD UR8, UR42, UR11, UR6 ;  /* 0x0000000b2a0872a4 */ /* 0x000fe4000f8e0206 */
[----:B------:R-:W-:Y:S04]  /*4e30*/  @!UP0 USEL UR4, UR5, UR4, !UP4 ;  /* 0x0000000405048287 */ /* 0x000fe8000e000000 */
[----:B------:R-:W-:Y:S02]  /*4e40*/  @!UP0 UIMAD UR8, UR7, UR8, UR4 ;  /* 0x00000008070882a4 */ /* 0x000fe4000f8e0204 */
[----:B------:R-:W-:Y:S02]  /*4e50*/  @!UP0 UIADD3 UR9, UPT, UPT, UR10, -UR4, URZ ;  /* 0x800000040a098290 */ /* 0x000fe4000fffe0ff */
[----:B------:R-:W-:Y:S02]  /*4e60*/  UIADD3 UR4, UPT, UPT, -UR5, URZ, URZ ;  /* 0x000000ff05047290 */ /* 0x000fe4000fffe1ff */
[----:B------:R-:W-:Y:S02]  /*4e70*/  UIADD3 UR7, UPT, UPT, -UR6, URZ, URZ ;  /* 0x000000ff06077290 */ /* 0x000fe4000fffe1ff */
[----:B------:R-:W-:Y:S02]  /*4e80*/  @!UP0 UIMAD UR6, UR9, UR42, UR5 ;  /* 0x0000002a090682a4 */ /* 0x000fe4000f8e0205 */
[----:B------:R-:W-:Y:S02]  /*4e90*/  UIMAD UR14, UR15, UR4, UR14 ;  /* 0x000000040f0e72a4 */ /* 0x000fe4000f8e020e */
[----:B------:R-:W-:Y:S01]  /*4ea0*/  UIMAD UR13, UR46, UR7, UR13 ;  /* 0x000000072e0d72a4 */ /* 0x000fe2000f8e020d */
[----:B------:R-:W-:Y:S02]  /*4eb0*/  @!UP0 UMOV UR5, UR8 ;  /* 0x0000000800058c82 */ /* 0x000fe40008000000 */
[----:B------:R-:W-:Y:S02]  /*4ec0*/  UIMAD UR14, UR5, UR15, UR14 ;  /* 0x0000000f050e72a4 */ /* 0x000fe4000f8e020e */
[----:B------:R-:W-:Y:S11]  /*4ed0*/  UIMAD UR13, UR6, UR46, UR13 ;  /* 0x0000002e060d72a4 */ /* 0x000ff6000f8e020d */
[----:B------:R-:W-:Y:S01]  /*4ee0*/  @!UPT UIADD3 URZ, UPT, UPT, URZ, URZ, URZ ;  /* 0x000000fffffff290 */ /* 0x000fe2000fffe0ff */
.L_x_93:
[----:B------:R-:W3:Y:S01]  /*4ef0*/  @!UP2 LDCU.128 UR8, c[0x0][0xb10] ;  /* 0x00016200ff08a7ac */ /* 0x000ee20008000c00 */
[C---:B------:R-:W-:Y:S02]  /*4f00*/  ISETP.NE.U32.AND P1, PT, R4.reuse, RZ, PT ;  /* 0x000000ff0400720c */ /* 0x040fe40003f25070 */
[----:B------:R-:W-:Y:S02]  /*4f10*/  ISETP.NE.U32.AND P0, PT, R4, RZ, PT ;  /* 0x000000ff0400720c */ /* 0x000fe40003f05070 */
[C---:B------:R-:W-:Y:S02]  /*4f20*/  ISETP.NE.AND.EX P1, PT, R5.reuse, RZ, PT, P1 ;  /* 0x000000ff0500720c */ /* 0x040fe40003f25310 */
[----:B------:R-:W-:Y:S01]  /*4f30*/  ISETP.NE.AND.EX P0, PT, R5, RZ, PT, P0 ;  /* 0x000000ff0500720c */ /* 0x000fe20003f05300 */
[----:B------:R-:W4:Y:S01]  /*4f40*/  @!UP2 LDCU UR5, c[0x0][0xb0c] ;  /* 0x00016180ff05a7ac */ /* 0x000f220008000800 */
[----:B------:R-:W-:Y:S01]  /*4f50*/  SHF.L.U32 R9, R15, 0x1f, RZ ;  /* 0x0000001f0f097819 */ /* 0x000fe200000006ff */
[----:B------:R-:W-:Y:S02]  /*4f60*/  USHF.L.U32 UR35, UR16, 0x6, URZ ;  /* 0x0000000610237899 */ /* 0x000fe400080006ff */
[----:B------:R-:W-:Y:S02]  /*4f70*/  USHF.L.U32 UR34, UR20, 0x8, URZ ;  /* 0x0000000814227899 */ /* 0x000fe400080006ff */
[----:B---3--:R-:W-:Y:S07]  /*4f80*/  UIMAD.WIDE.U32 UR6, UR14, UR8, URZ ;  /* 0x000000080e0672a5 */ /* 0x008fee000f8e00ff */
[----:B------:R-:W-:Y:S01]  /*4f90*/  @!UP2 UMOV UR4, UR7 ;  /* 0x000000070004ac82 */ /* 0x000fe20008000000 */
[----:B----4-:R-:W-:Y:S02]  /*4fa0*/  @!UP2 UISETP.NE.AND UP0, UPT, UR5, 0x1, UPT ;  /* 0x000000010500a88c */ /* 0x010fe4000bf05270 */
[----:B------:R-:W-:Y:S02]  /*4fb0*/  @!UP2 USHF.R.U32.HI UR4, URZ, UR9, UR4 ;  /* 0x00000009ff04a299 */ /* 0x000fe40008011604 */
[----:B------:R-:W-:Y:S02]  /*4fc0*/  UIMAD.WIDE.U32 UR6, UR13, UR11, URZ ;  /* 0x0000000b0d0672a5 */ /* 0x000fe4000f8e00ff */
[----:B------:R-:W-:Y:S02]  /*4fd0*/  @!UP2 USEL UR8, UR14, UR4, !UP0 ;  /* 0x000000040e08a287 */ /* 0x000fe4000c000000 */
[----:B------:R-:W-:Y:S03]  /*4fe0*/  @!UP2 UISETP.NE.AND UP0, UPT, UR10, 0x1, UPT ;  /* 0x000000010a00a88c */ /* 0x000fe6000bf05270 */
[----:B------:R-:W-:Y:S02]  /*4ff0*/  @!UP2 UMOV UR6, UR7 ;  /* 0x000000070006ac82 */ /* 0x000fe40008000000 */
[----:B------:R-:W3:Y:S02]  /*5000*/  @!UP2 LDCU UR4, c[0x0][0xb20] ;  /* 0x00016400ff04a7ac */ /* 0x000ee40008000800 */
[----:B---3--:R-:W-:Y:S04]  /*5010*/  @!UP2 USHF.R.U32.HI UR6, URZ, UR4, UR6 ;  /* 0x00000004ff06a299 */ /* 0x008fe80008011606 */
[----:B------:R-:W-:Y:S04]  /*5020*/  @!UP2 USEL UR6, UR13, UR6, !UP0 ;  /* 0x000000060d06a287 */ /* 0x000fe8000c000000 */
[----:B------:R-:W-:Y:S02]  /*5030*/  @!UP2 UIADD3 UR4, UPT, UPT, -UR8, UR6, URZ ;  /* 0x000000060804a290 */ /* 0x000fe4000fffe1ff */
[----:B------:R-:W-:Y:S02]  /*5040*/  @!UP2 UIADD3 UR6, UPT, UPT, UR8, -UR6, URZ ;  /* 0x800000060806a290 */ /* 0x000fe4000fffe0ff */
[----:B------:R-:W-:Y:S02]  /*5050*/  @!UP2 UIMAD UR14, UR4, UR5, UR14 ;  /* 0x00000005040ea2a4 */ /* 0x000fe4000f8e020e */
[----:B------:R-:W-:Y:S01]  /*5060*/  @!UP2 UIMAD UR13, UR6, UR10, UR13 ;  /* 0x0000000a060da2a4 */ /* 0x000fe2000f8e020d */
[----:B------:R-:W-:Y:S11]  /*5070*/  BRA.U UP3, `(.L_x_94) ;  /* 0x0000000103107547 */ /* 0x000ff6000b800000 */
[----:B--2---:R-:W-:Y:S04]  /*5080*/  MOV R0, UR48 ;  /* 0x0000003000007c02 */ /* 0x004fe80008000f00 */
[----:B------:R-:W-:Y:S04]  /*5090*/  SHF.L.U32 R11, R0, 0x1f, RZ ;  /* 0x0000001f000b7819 */ /* 0x000fe800000006ff */
[----:B------:R-:W2:Y:S02]  /*50a0*/  SYNCS.PHASECHK.TRANS64.TRYWAIT P2, [UR21+0x188], R11 ;  /* 0x0001880bff0075a7 */ /* 0x000ea40008041115 */
[----:B--2---:R-:W-:Y:S05]  /*50b0*/  @!P2 BRA `(.L_x_95) ;  /* 0x0000005c0038a947 */ /* 0x004fea0003800000 */
.L_x_94:
[----:B------:R-:W-:Y:S05]  /*50c0*/  @!P1 BRA `(.L_x_96) ;  /* 0x0000000000309947 */ /* 0x000fea0003800000 */
[----:B------:R-:W-:Y:S01]  /*50d0*/  ISETP.NE.U32.AND P1, PT, R2, RZ, PT ;  /* 0x000000ff0200720c */ /* 0x000fe20003f25070 */
[----:B------:R-:W3:Y:S01]  /*50e0*/  LDCU.64 UR4, c[0x0][0x358] ;  /* 0x00006b00ff0477ac */ /* 0x000ee20008000a00 */
[----:B------:R-:W-:Y:S02]  /*50f0*/  IMAD.MOV.U32 R85, RZ, RZ, 0x1 ;  /* 0x00000001ff557424 */ /* 0x000fe400078e00ff */
[----:B------:R-:W-:Y:S11]  /*5100*/  ISETP.NE.AND.EX P1, PT, R3, RZ, PT, P1 ;  /* 0x000000ff0300720c */ /* 0x000ff60003f25310 */
[----:B------:R-:W-:Y:S02]  /*5110*/  @!UPT UIADD3 URZ, UPT, UPT, URZ, URZ, URZ ;  /* 0x000000fffffff290 */ /* 0x000fe4000fffe0ff */
[----:B--2---:R-:W2:Y:S01]  /*5120*/  @P1 LDC.64 R10, c[0x0][0x888] ;  /* 0x00022200ff0a1b82 */ /* 0x004ea20000000a00 */
[----:B------:R-:W-:Y:S04]  /*5130*/  @P1 IMAD R0, R4, UR36, RZ ;  /* 0x0000002404001c24 */ /* 0x000fe8000f8e02ff */
[----:B--2---:R-:W-:Y:S04]  /*5140*/  @P1 IMAD.WIDE R10, R0, 0x4, R10 ;  /* 0x00000004000a1825 */ /* 0x004fe800078e020a */
[----:B------:R-:W-:Y:S01]  /*5150*/  HFMA2 R0, -RZ, RZ, 0, 5.9604644775390625e-08 ;  /* 0x00000001ff007431 */ /* 0x000fe200000001ff */
[----:B---3-5:R3:W5:Y:S04]  /*5160*/  @P1 LDG.E R41, desc[UR4][R10.64] ;  /* 0x000000040a291981 */ /* 0x028768000c1e1900 */
[----:B------:R-:W-:Y:S01]  /*5170*/  @!P1 PRMT R85, R0, 0x7610, R85 ;  /* 0x0000761000559816 */ /* 0x000fe20000000055 */
[----:B---3--:R-:W4:Y:S06]  /*5180*/  @!P1 LDC R41, c[0x0][0x880] ;  /* 0x00022000ff299b82 */ /* 0x008f2c0000000800 */
.L_x_96:
[----:B----45:R-:W-:Y:S01]  /*5190*/  @!P0 FSETP.EQ.AND P1, PT, R41, RZ, PT ;  /* 0x000000ff2900820b */ /* 0x030fe20003f22000 */
[----:B------:R-:W-:Y:S01]  /*51a0*/  @!UPT UIADD3 URZ, UPT, UPT, URZ, URZ, URZ ;  /* 0x000000fffffff290 */ /* 0x000fe2000fffe0ff */
[----:B------:R-:W-:Y:S11]  /*51b0*/  @!P0 BRA `(.L_x_97) ;  /* 0x0000000000188947 */ /* 0x000ff60003800000 */
[----:B------:R-:W-:Y:S02]  /*51c0*/  LOP3.LUT P0, RZ, R85, 0xff, RZ, 0xc0, !PT ;  /* 0x000000ff55ff7812 */ /* 0x000fe4000780c0ff */
[----:B------:R-:W-:Y:S04]  /*51d0*/  ISETP.NE.U32.AND P1, PT, R2, RZ, PT ;  /* 0x000000ff0200720c */ /* 0x000fe80003f25070 */
[----:B------:R-:W-:Y:S04]  /*51e0*/  ISETP.NE.AND.EX P1, PT, R3, RZ, PT, P1 ;  /* 0x000000ff0300720c */ /* 0x000fe80003f25310 */
[----:B------:R-:W-:Y:S03]  /*51f0*/  PLOP3.LUT P1, PT, P1, PT, PT, 0x8, 0x80 ;  /* 0x000000000080781c */ /* 0x000fe60000f2e170 */
[----:B------:R-:W-:Y:S11]  /*5200*/  @P0 FSETP.EQ.AND P1, PT, R41, RZ, PT ;  /* 0x000000ff2900020b */ /* 0x000ff60003f22000 */
[----:B------:R-:W-:Y:S02]  /*5210*/  @!UPT UIADD3 URZ, UPT, UPT, URZ, URZ, URZ ;  /* 0x000000fffffff290 */ /* 0x000fe4000fffe0ff */
.L_x_97:
[----:B------:R-:W3:Y:S01]  /*5220*/  SYNCS.PHASECHK.TRANS64.TRYWAIT P2, [UR21+0x160], R9 ;  /* 0x00016009ff0075a7 */ /* 0x000ee20008041115 */
[----:B------:R-:W-:Y:S04]  /*5230*/  ELECT P0, URZ, PT ;  /* 0x0000000000ff782f */ /* 0x000fe80003800000 */
[----:B------:R-:W-:Y:S11]  /*5240*/  PLOP3.LUT P1, PT, P1, P0, PT, 0xf2, 0x2f ;  /* 0x00000000002f781c */ /* 0x000ff60000f21e72 */
[----:B------:R-:W-:Y:S02]  /*5250*/  @!UPT UIADD3 URZ, UPT, UPT, URZ, URZ, URZ ;  /* 0x000000fffffff290 */ /* 0x000fe4000fffe0ff */
[----:B------:R-:W-:Y:S05]  /*5260*/  @!P1 IADD3 R8, P0, PT, R16, 0x580, RZ ;  /* 0x0000058010089810 */ /* 0x000fea0007f1e0ff */
[----:B------:R-:W-:Y:S01]  /*5270*/  @!P1 IMAD.X R6, RZ, RZ, R17, P0 ;  /* 0x000000ffff069224 */ /* 0x000fe200000e0611 */
[----:B---3--:R-:W-:Y:S07]  /*5280*/  @!P2 BRA `(.L_x_98) ;  /* 0x0000005800dca947 */ /* 0x008fee0003800000 */
.L_x_211:
[----:B------:R-:W-:Y:S01]  /*5290*/  @!P1 R2UR UR5, R8 ;  /* 0x00000000080592ca */ /* 0x000fe200000e0000 */
[----:B------:R-:W-:Y:S01]  /*52a0*/  VOTEU.ALL UP0, P1 ;  /* 0x0000000000ff7886 */ /* 0x000fe20000800000 */
[----:B------:R-:W-:Y:S01]  /*52b0*/  @!P1 R2UR UR4, R6 ;  /* 0x00000000060492ca */ /* 0x000fe200000e0000 */
[----:B--2---:R-:W-:Y:S01]  /*52c0*/  @!P1 IMAD.MOV.U32 R0, RZ, RZ, 0x1000 ;  /* 0x00001000ff009424 */ /* 0x004fe200078e00ff */
[----:B------:R-:W-:Y:S01]  /*52d0*/  UMOV UR6, 0x0 ;  /* 0x0000000000067882 */ /* 0x000fe20000000000 */
[----:B------:R-:W-:Y:S01]  /*52e0*/  UMOV UR7, 0x10000000 ;  /* 0x1000000000077882 */ /* 0x000fe20000000000 */
[----:B------:R-:W-:Y:S01]  /*52f0*/  @!UP0 UIADD3 UR32, UPT, UPT, UR21, 0x400, URZ ;  /* 0x0000040015208890 */ /* 0x000fe2000fffe0ff */
[----:B------:R-:W-:Y:S01]  /*5300*/  @!P1 IADD3 R8, P0, PT, R16, 0x580, RZ ;  /* 0x0000058010089810 */ /* 0x000fe20007f1e0ff */
[----:B------:R-:W-:Y:S04]  /*5310*/  VOTEU.ALL UP0, P1 ;  /* 0x0000000000ff7886 */ /* 0x000fe80000800000 */
[----:B------:R-:W-:Y:S02]  /*5320*/  @!P1 IMAD.X R6, RZ, RZ, R17, P0 ;  /* 0x000000ffff069224 */ /* 0x000fe400000e0611 */
[----:B------:R-:W-:Y:S02]  /*5330*/  IMAD.U32 R10, RZ, RZ, UR5 ;  /* 0x00000005ff0a7e24 */ /* 0x000fe4000f8e00ff */
[----:B------:R-:W-:Y:S03]  /*5340*/  IMAD.U32 R11, RZ, RZ, UR4 ;  /* 0x00000004ff0b7e24 */ /* 0x000fe6000f8e00ff */
[----:B------:R-:W-:Y:S02]  /*5350*/  @!P1 R2UR UR4, R10 ;  /* 0x000000000a0492ca */ /* 0x000fe400000e0000 */
[----:B------:R-:W-:Y:S11]  /*5360*/  @!P1 R2UR UR5, R11 ;  /* 0x000000000b0592ca */ /* 0x000ff600000e0000 */
[----:B------:R-:W-:Y:S02]  /*5370*/  @!UPT UIADD3 URZ, UPT, UPT, URZ, URZ, URZ ;  /* 0x000000fffffff290 */ /* 0x000fe4000fffe0ff */
[----:B------:R2:W-:Y:S01]  /*5380*/  @!UP0 UTMALDG.3D [UR32], [UR4], desc[UR6] ;  /* 0x00000620040085b4 */ /* 0x0005e20008011000 */
[----:B------:R2:W-:Y:S01]  /*5390*/  @!P1 SYNCS.ARRIVE.TRANS64.RED.A0TR RZ, [UR21+0x140], R0 ;  /* 0x00014000ffff99a7 */ /* 0x0005e20008300415 */
[----:B------:R-:W-:Y:S01]  /*53a0*/  SYNCS.ARRIVE.TRANS64.RED.A1T0 RZ, [UR40], RZ ;  /* 0x000000ffffff79a7 */ /* 0x000fe20008100428 */
[----:B------:R-:W3:Y:S02]  /*53b0*/  SYNCS.PHASECHK.TRANS64.TRYWAIT P2, [UR21+0x168], R9 ;  /* 0x00016809ff0075a7 */ /* 0x000ee40008041115 */
[----:B--23--:R-:W-:Y:S05]  /*53c0*/  @!P2 BRA `(.L_x_99) ;  /* 0x0000005800a4a947 */ /* 0x00cfea0003800000 */
.L_x_213:
        /* <DEDUP_REMOVED lines=8> */
[----:B------:R-:W-:Y:S01]  /*5450*/  @!UP0 UIADD3 UR24, UPT, UPT, UR21, 0x1400, URZ ;  /* 0x0000140015188890 */ /* 0x000fe2000fffe0ff */
[----:B------:R-:W-:Y:S01]  /*5460*/  VOTEU.ALL UP0, P1 ;  /* 0x0000000000ff7886 */ /* 0x000fe20000800000 */
[----:B------:R-:W-:Y:S01]  /*5470*/  UMOV UR27, UR35 ;  /* 0x00000023001b7c82 */ /* 0x000fe20008000000 */
[----:B------:R-:W-:Y:S02]  /*5480*/  UMOV UR28, UR36 ;  /* 0x00000024001c7c82 */ /* 0x000fe40008000000 */
[----:B------:R-:W-:Y:S02]  /*5490*/  IMAD.U32 R10, RZ, RZ, UR5 ;  /* 0x00000005ff0a7e24 */ /* 0x000fe4000f8e00ff */
[----:B------:R-:W-:Y:S02]  /*54a0*/  IMAD.U32 R11, RZ, RZ, UR4 ;  /* 0x00000004ff0b7e24 */ /* 0x000fe4000f8e00ff */
[----:B------:R-:W-:Y:S01]  /*54b0*/  @!P1 IMAD.X R6, RZ, RZ, R17, P0 ;  /* 0x000000ffff069224 */ /* 0x000fe200000e0611 */
        /* <DEDUP_REMOVED lines=8> */
.L_x_215:
[----:B------:R-:W-:Y:S01]  /*5540*/  @!P1 R2UR UR5, R8 ;  /* 0x00000000080592ca */ /* 0x000fe200000e0000 */
[----:B------:R-:W-:Y:S01]  /*5550*/  VOTEU.ALL UP0, P1 ;  /* 0x0000000000ff7886 */ /* 0x000fe20000800000 */
[----:B------:R-:W-:Y:S01]  /*5560*/  @!P1 R2UR UR4, R6 ;  /* 0x00000000060492ca */ /* 0x000fe200000e0000 */
[----:B--2---:R-:W-:Y:S01]  /*5570*/  @!P1 IMAD.MOV.U32 R0, RZ, RZ, 0x1000 ;  /* 0x00001000ff009424 */ /* 0x004fe200078e00ff */
[----:B------:R-:W-:Y:S01]  /*5580*/  UMOV UR6, 0x0 ;  /* 0x0000000000067882 */ /* 0x000fe20000000000 */
[----:B------:R-:W-:Y:S01]  /*5590*/  UMOV UR7, 0x10000000 ;  /* 0x1000000000077882 */ /* 0x000fe20000000000 */
[----:B------:R-:W-:Y:S01]  /*55a0*/  @!UP0 UIADD3 UR18, UPT, UPT, UR34, 0x80, URZ ;  /* 0x0000008022128890 */ /* 0x000fe2000fffe0ff */
[----:B------:R-:W-:Y:S01]  /*55b0*/  VIADD R14, R14, 0x1 ;  /* 0x000000010e0e7836 */ /* 0x000fe20000000000 */
[----:B------:R-:W-:Y:S01]  /*55c0*/  @!UP0 UIADD3 UR16, UPT, UPT, UR21, 0x2400, URZ ;  /* 0x0000240015108890 */ /* 0x000fe2000fffe0ff */
[----:B------:R-:W-:Y:S01]  /*55d0*/  VOTEU.ALL UP0, P1 ;  /* 0x0000000000ff7886 */ /* 0x000fe20000800000 */
[----:B------:R-:W-:Y:S01]  /*55e0*/  UMOV UR19, UR35 ;  /* 0x0000002300137c82 */ /* 0x000fe20008000000 */
[----:B------:R-:W-:Y:S02]  /*55f0*/  UMOV UR20, UR36 ;  /* 0x0000002400147c82 */ /* 0x000fe40008000000 */
        /* <DEDUP_REMOVED lines=10> */
.L_x_217:
[----:B------:R-:W-:Y:S01]  /*56a0*/  @!P1 IADD3 R6, P0, PT, R16, 0x580, RZ ;  /* 0x0000058010069810 */ /* 0x000fe20007f1e0ff */
[----:B------:R-:W-:Y:S01]  /*56b0*/  VOTEU.ALL UP0, P1 ;  /* 0x0000000000ff7886 */ /* 0x000fe20000800000 */
[----:B------:R-:W-:Y:S01]  /*56c0*/  UMOV UR6, 0x0 ;  /* 0x0000000000067882 */ /* 0x000fe20000000000 */
[----:B------:R-:W-:Y:S01]  /*56d0*/  UMOV UR7, 0x10000000 ;  /* 0x1000000000077882 */ /* 0x000fe20000000000 */
[----:B------:R-:W-:Y:S01]  /*56e0*/  @!P1 R2UR UR5, R6 ;  /* 0x00000000060592ca */ /* 0x000fe200000e0000 */
[----:B--2---:R-:W-:Y:S01]  /*56f0*/  @!P1 IMAD.X R0, RZ, RZ, R17, P0 ;  /* 0x000000ffff009224 */ /* 0x004fe200000e0611 */
[----:B------:R-:W-:Y:S01]  /*5700*/  @!UP0 UIADD3 UR10, UPT, UPT, UR34, 0xc0, URZ ;  /* 0x000000c0220a8890 */ /* 0x000fe2000fffe0ff */
[----:B------:R-:W-:Y:S01]  /*5710*/  R2UR UR16, R87 ;  /* 0x00000000571072ca */ /* 0x000fe200000e0000 */
[----:B------:R-:W-:Y:S01]  /*5720*/  @!UP0 UIADD3 UR8, UPT, UPT, UR21, 0x3400, URZ ;  /* 0x0000340015088890 */ /* 0x000fe2000fffe0ff */
[----:B------:R-:W-:Y:S01]  /*5730*/  ISETP.NE.AND P0, PT, R14, 0x2, PT ;  /* 0x000000020e00780c */ /* 0x000fe20003f05270 */
[----:B------:R-:W-:Y:S01]  /*5740*/  @!UP0 UIADD3 UR9, UPT, UPT, UR21, 0x158, URZ ;  /* 0x0000015815098890 */ /* 0x000fe2000fffe0ff */
[----:B------:R-:W-:Y:S01]  /*5750*/  @!P1 R2UR UR4, R0 ;  /* 0x00000000000492ca */ /* 0x000fe200000e0000 */
[----:B------:R-:W-:Y:S01]  /*5760*/  VOTEU.ALL UP0, P1 ;  /* 0x0000000000ff7886 */ /* 0x000fe20000800000 */
[----:B------:R-:W-:Y:S01]  /*5770*/  UMOV UR11, UR35 ;  /* 0x00000023000b7c82 */ /* 0x000fe20008000000 */
[----:B------:R-:W-:Y:S01]  /*5780*/  UMOV UR12, UR36 ;  /* 0x00000024000c7c82 */ /* 0x000fe20008000000 */
[----:B------:R-:W-:Y:S01]  /*5790*/  SEL R0, RZ, 0x1, P0 ;  /* 0x00000001ff007807 */ /* 0x000fe20000000000 */
[----:B------:R-:W-:Y:S01]  /*57a0*/  UIADD3 UR20, UPT, UPT, UR13, UR59, URZ ;  /* 0x0000003b0d147290 */ /* 0x000fe2000fffe0ff */
[----:B------:R-:W-:Y:S01]  /*57b0*/  IMAD.U32 R8, RZ, RZ, UR5 ;  /* 0x00000005ff087e24 */ /* 0x000fe2000f8e00ff */
[----:B------:R-:W-:Y:S01]  /*57c0*/  LOP3.LUT R15, R15, 0x1, RZ, 0x3c, !PT ;  /* 0x000000010f0f7812 */ /* 0x000fe200078e3cff */
[----:B------:R-:W-:Y:S01]  /*57d0*/  UPLOP3.LUT UP3, UPT, UPT, UPT, UPT, 0x80, 0x8 ;  /* 0x000000000008789c */ /* 0x000fe20003f6f070 */
[----:B------:R-:W-:Y:S01]  /*57e0*/  LOP3.LUT R13, R13, R0, RZ, 0x3c, !PT ;  /* 0x000000000d0d7212 */ /* 0x000fe200078e3cff */
[----:B------:R-:W-:Y:S01]  /*57f0*/  UIADD3 UR16, UPT, UPT, UR14, UR16, URZ ;  /* 0x000000100e107290 */ /* 0x000fe2000fffe0ff */
[----:B------:R-:W-:Y:S01]  /*5800*/  SEL R14, R14, RZ, P0 ;  /* 0x000000ff0e0e7207 */ /* 0x000fe20000000000 */
[----:B------:R-:W-:Y:S01]  /*5810*/  UMOV UR36, UR29 ;  /* 0x0000001d00247c82 */ /* 0x000fe20008000000 */
[----:B------:R-:W-:Y:S01]  /*5820*/  IMAD.U32 R9, RZ, RZ, UR4 ;  /* 0x00000004ff097e24 */ /* 0x000fe2000f8e00ff */
[----:B------:R-:W-:Y:S04]  /*5830*/  @!P1 R2UR UR4, R8 ;  /* 0x00000000080492ca */ /* 0x000fe800000e0000 */
[----:B------:R-:W-:Y:S11]  /*5840*/  @!P1 R2UR UR5, R9 ;  /* 0x00000000090592ca */ /* 0x000ff600000e0000 */
[----:B------:R-:W-:Y:S02]  /*5850*/  @!UPT UIADD3 URZ, UPT, UPT, URZ, URZ, URZ ;  /* 0x000000fffffff290 */ /* 0x000fe4000fffe0ff */
[----:B------:R2:W-:Y:S01]  /*5860*/  @!UP0 UTMALDG.3D [UR8], [UR4], desc[UR6] ;  /* 0x00000608040085b4 */ /* 0x0005e20008011000 */
[----:B------:R2:W-:Y:S01]  /*5870*/  @!P1 SYNCS.ARRIVE.TRANS64.RED.A0TR RZ, [UR21+0x158], R7 ;  /* 0x00015807ffff99a7 */ /* 0x0005e20008300415 */
[----:B------:R-:W-:Y:S01]  /*5880*/  SYNCS.ARRIVE.TRANS64.RED.A1T0 RZ, [UR37], RZ ;  /* 0x000000ffffff79a7 */ /* 0x000fe20008100425 */
[----:B------:R-:W-:Y:S05]  /*5890*/  BRA.U UP1, `(.L_x_102) ;  /* 0xfffffff101747547 */ /* 0x000fea000b83ffff */
[----:B------:R-:W-:-:S04]  /*58a0*/  SHF.L.U32 R3, R15, 0x1f, RZ ;  /* 0x0000001f0f037819 */ /* 0x000fc800000006ff */
[----:B------:R-:W3:Y:S02]  /*58b0*/  SYNCS.PHASECHK.TRANS64.TRYWAIT P0, [UR21+0x160], R3 ;  /* 0x00016003ff0075a7 */ /* 0x000ee40008001115 */
[----:B---3--:R-:W-:Y:S05]  /*58c0*/  @!P0 BRA `(.L_x_103) ;  /* 0x0000005400ac8947 */ /* 0x008fea0003800000 */
.L_x_219:
[----:B------:R-:W4:Y:S02]  /*58d0*/  SYNCS.PHASECHK.TRANS64.TRYWAIT P0, [UR21+0x168], R3 ;  /* 0x00016803ff0075a7 */ /* 0x000f240008001115 */
[----:B----4-:R-:W-:Y:S05]  /*58e0*/  @!P0 BRA `(.L_x_104) ;  /* 0x0000005400bc8947 */ /* 0x010fea0003800000 */
.L_x_221:
[----:B------:R-:W4:Y:S02]  /*58f0*/  SYNCS.PHASECHK.TRANS64.TRYWAIT P0, [UR21+0x170], R3 ;  /* 0x00017003ff0075a7 */ /* 0x000f240008001115 */
[----:B----4-:R-:W-:Y:S05]  /*5900*/  @!P0 BRA `(.L_x_105) ;  /* 0x0000005400cc8947 */ /* 0x010fea0003800000 */
.L_x_223:
[----:B---3--:R-:W-:-:S07]  /*5910*/  MOV R0, UR21 ;  /* 0x0000001500007c02 */ /* 0x008fce0008000f00 */
.L_x_106:
[----:B---3--:R-:W-:-:S04]  /*5920*/  SHF.L.U32 R3, R15, 0x1f, RZ ;  /* 0x0000001f0f037819 */ /* 0x008fc800000006ff */
[----:B------:R3:W4:Y:S03]  /*5930*/  SYNCS.PHASECHK.TRANS64.TRYWAIT P0, [R0+URZ+0x178], R3 ;  /* 0x00017803000075a7 */ /* 0x00072600080011ff */
[----:B----4-:R-:W-:Y:S05]  /*5940*/  @!P0 NANOSLEEP.SYNCS 0x989680 ;  /* 0x009896800000895d */ /* 0x010fea0003900000 */
[----:B------:R-:W4:Y:S02]  /*5950*/  @!P0 SYNCS.PHASECHK.TRANS64 P0, [R0+URZ+0x178], R3 ;  /* 0x00017803000085a7 */ /* 0x000f2400080010ff */
[----:B-12-4-:R-:W-:Y:S05]  /*5960*/  @P0 EXIT ;  /* 0x000000000000094d */ /* 0x016fea0003800000 */
[----:B------:R-:W-:Y:S05]  /*5970*/  BRA `(.L_x_106) ;  /* 0xfffffffc00e87947 */ /* 0x000fea000383ffff */
.L_x_91:
[----:B------:R-:W-:-:S06]  /*5980*/  UISETP.GE.AND UP0, UPT, UR17, 0x4, UPT ;  /* 0x000000041100788c */ /* 0x000fcc000bf06270 */
[----:B------:R-:W-:-:S13]  /*5990*/  PLOP3.LUT P0, PT, PT, PT, UP0, 0x80, 0x8 ;  /* 0x000000000008781c */ /* 0x000fda0003f0f008 */
[----:B------:R-:W-:Y:S05]  /*59a0*/  @!P0 EXIT ;  /* 0x000000000000894d */ /* 0x000fea0003800000 */
[----:B------:R-:W1:Y:S08]  /*59b0*/  S2UR UR4, SR_CgaCtaId ;  /* 0x00000000000479c3 */ /* 0x000e700000008800 */
[----:B------:R-:W-:Y:S01]  /*59c0*/  BAR.SYNC.DEFER_BLOCKING 0x6, 0xa0 ;  /* 0x0182800000007b1d */ /* 0x000fe20000010000 */
[C---:B------:R-:W-:Y:S01]  /*59d0*/  IMAD.SHL.U32 R7, R95.reuse, 0x40, RZ ;  /* 0x000000405f077824 */ /* 0x040fe200078e00ff */
[C---:B------:R-:W-:Y:S01]  /*59e0*/  LOP3.LUT R97, R95.reuse, 0x60, RZ, 0xc0, !PT ;  /* 0x000000605f617812 */ /* 0x040fe200078ec0ff */
[----:B------:R-:W-:-:S02]  /*59f0*/  IMAD.SHL.U32 R4, R95, 0x20, RZ ;  /* 0x000000205f047824 */ /* 0x000fc400078e00ff */
[----:B------:R-:W-:Y:S02]  /*5a00*/  HFMA2 R36, -RZ, RZ, 0, 0 ;  /* 0x00000000ff247431 */ /* 0x000fe400000001ff */
[----:B------:R-:W-:Y:S01]  /*5a10*/  IMAD.SHL.U32 R6, R95, 0x2, RZ ;  /* 0x000000025f067824 */ /* 0x000fe200078e00ff */
[----:B------:R-:W-:Y:S01]  /*5a20*/  UMOV UR44, 0x400 ;  /* 0x00000400002c7882 */ /* 0x000fe20000000000 */
[----:B------:R-:W2:Y:S01]  /*5a30*/  LDC.64 R82, c[0x0][0x8b0] ;  /* 0x00022c00ff527b82 */ /* 0x000ea20000000a00 */
[----:B------:R-:W-:Y:S01]  /*5a40*/  LOP3.LUT R5, R7, 0x180, RZ, 0xc0, !PT ;  /* 0x0000018007057812 */ /* 0x000fe200078ec0ff */
[----:B------:R-:W-:Y:S01]  /*5a50*/  IMAD.U32 R37, R95, 0x10000, RZ ;  /* 0x000100005f257824 */ /* 0x000fe200078e00ff */
[----:B------:R-:W-:Y:S01]  /*5a60*/  LOP3.LUT R4, R4, 0xc00, RZ, 0xc0, !PT ;  /* 0x00000c0004047812 */ /* 0x000fe200078ec0ff */
[----:B------:R-:W-:Y:S01]  /*5a70*/  IMAD.MOV.U32 R94, RZ, RZ, RZ ;  /* 0x000000ffff5e7224 */ /* 0x000fe200078e00ff */
[----:B------:R-:W-:Y:S01]  /*5a80*/  LOP3.LUT R6, R5, 0x20, R6, 0xf8, !PT ;  /* 0x0000002005067812 */ /* 0x000fe200078ef806 */
[----:B------:R-:W-:Y:S01]  /*5a90*/  IMAD.SHL.U32 R5, R95, 0x8, RZ ;  /* 0x000000085f057824 */ /* 0x000fe200078e00ff */
[----:B------:R-:W-:Y:S01]  /*5aa0*/  LOP3.LUT R4, R4, 0x40, R7, 0xf8, !PT ;  /* 0x0000004004047812 */ /* 0x000fe200078ef807 */
[----:B------:R-:W3:Y:S01]  /*5ab0*/  LDC.64 R80, c[0x0][0x8a8] ;  /* 0x00022a00ff507b82 */ /* 0x000ee20000000a00 */
[----:B------:R-:W-:Y:S01]  /*5ac0*/  LOP3.LUT R37, R37, 0x600000, RZ, 0xc0, !PT ;  /* 0x0060000025257812 */ /* 0x000fe200078ec0ff */
[----:B------:R-:W-:Y:S01]  /*5ad0*/  IMAD.MOV.U32 R89, RZ, RZ, RZ ;  /* 0x000000ffff597224 */ /* 0x000fe200078e00ff */
[----:B------:R-:W-:-:S02]  /*5ae0*/  LOP3.LUT R95, R95, 0x2, RZ, 0xc0, !PT ;  /* 0x000000025f5f7812 */ /* 0x000fc400078ec0ff */
[----:B------:R-:W-:Y:S02]  /*5af0*/  CS2R R92, SRZ ;  /* 0x00000000005c7805 */ /* 0x000fe4000001ff00 */
[----:B------:R-:W-:Y:S01]  /*5b00*/  LOP3.LUT R5, R6, 0x30, R5, 0x78, !PT ;  /* 0x0000003006057812 */ /* 0x000fe200078e7805 */
[----:B------:R-:W4:Y:S01]  /*5b10*/  LDCU UR57, c[0x0][0x370] ;  /* 0x00006e00ff3977ac */ /* 0x000f220008000800 */
[----:B------:R-:W-:Y:S01]  /*5b20*/  LOP3.LUT R4, R4, 0x200, R7, 0xf8, !PT ;  /* 0x0000020004047812 */ /* 0x000fe200078ef807 */
[----:B------:R-:W-:Y:S01]  /*5b30*/  IMAD.MOV R90, RZ, RZ, -R95 ;  /* 0x000000ffff5a7224 */ /* 0x000fe200078e0a5f */
[----:B------:R-:W-:Y:S01]  /*5b40*/  MOV R91, RZ ;  /* 0x000000ff005b7202 */ /* 0x000fe20000000f00 */
[----:B-1----:R-:W-:Y:S01]  /*5b50*/  ULEA UR44, UR4, UR44, 0x18 ;  /* 0x0000002c042c7291 */ /* 0x002fe2000f8ec0ff */
[----:B------:R-:W-:Y:S01]  /*5b60*/  LOP3.LUT R84, R4, R5, RZ, 0xfc, !PT ;  /* 0x0000000504547212 */ /* 0x000fe200078efcff */
[----:B------:R-:W1:Y:S02]  /*5b70*/  LDCU.64 UR62, c[0x0][0x348] ;  /* 0x00006900ff3e77ac */ /* 0x000e640008000a00 */
[----:B------:R-:W-:-:S02]  /*5b80*/  UIADD3 UR4, UPT, UPT, UR44, 0x4400, URZ ;  /* 0x000044002c047890 */ /* 0x000fc4000fffe0ff */
[----:B------:R-:W-:-:S03]  /*5b90*/  UIADD3 UR5, UPT, UPT, UR44, 0x400, URZ ;  /* 0x000004002c057890 */ /* 0x000fc6000fffe0ff */
[----:B------:R-:W4:Y:S01]  /*5ba0*/  LDS R0, [UR44+0x240] ;  /* 0x0002402cff007984 */ /* 0x000f220008000800 */
[----:B------:R-:W1:Y:S01]  /*5bb0*/  LDCU UR43, c[0x0][0xb0c] ;  /* 0x00016180ff2b77ac */ /* 0x000e620008000800 */
[----:B------:R-:W-:Y:S02]  /*5bc0*/  IMAD.U32 R96, RZ, RZ, UR4 ;  /* 0x00000004ff607e24 */ /* 0x000fe4000f8e00ff */
[----:B------:R-:W-:Y:S01]  /*5bd0*/  IMAD.U32 R98, RZ, RZ, UR5 ;  /* 0x00000005ff627e24 */ /* 0x000fe2000f8e00ff */
[----:B------:R-:W1:Y:S01]  /*5be0*/  LDCU UR39, c[0x0][0xb30] ;  /* 0x00016600ff2777ac */ /* 0x000e620008000800 */
[----:B------:R-:W1:Y:S01]  /*5bf0*/  LDCU.64 UR46, c[0x0][0x888] ;  /* 0x00011100ff2e77ac */ /* 0x000e620008000a00 */
[----:B------:R-:W1:Y:S01]  /*5c00*/  LDCU.64 UR40, c[0x0][0xb28] ;  /* 0x00016500ff2877ac */ /* 0x000e620008000a00 */
[----:B------:R-:W1:Y:S01]  /*5c10*/  LDCU.64 UR60, c[0x0][0x890] ;  /* 0x00011200ff3c77ac */ /* 0x000e620008000a00 */
[----:B------:R-:W1:Y:S01]  /*5c20*/  LDCU.128 UR52, c[0x0][0xb10] ;  /* 0x00016200ff3477ac */ /* 0x000e620008000c00 */
[----:B------:R-:W1:Y:S02]  /*5c30*/  LDCU UR56, c[0x0][0x374] ;  /* 0x00006e80ff3877ac */ /* 0x000e640008000800 */
[----:B-1234-:R-:W-:-:S07]  /*5c40*/  IMAD.IADD R37, R0, 0x1, R37 ;  /* 0x0000000100257824 */ /* 0x01efce00078e0225 */
.L_x_148:
[C---:B------:R-:W-:Y:S02]  /*5c50*/  LEA R3, R89.reuse, UR44, 0x3 ;  /* 0x0000002c59037c11 */ /* 0x040fe4000f8e18ff */
[----:B------:R-:W-:Y:S02]  /*5c60*/  SHF.L.U32 R0, R92, 0x1f, RZ ;  /* 0x0000001f5c007819 */ /* 0x000fe400000006ff */
[----:B------:R-:W-:Y:S02]  /*5c70*/  LEA R5, R89, UR44, 0x4 ;  /* 0x0000002c59057c11 */ /* 0x000fe4000f8e20ff */
[----:B-1----:R-:W1:Y:S02]  /*5c80*/  SYNCS.PHASECHK.TRANS64.TRYWAIT P0, [R3+URZ+0x190], R0 ;  /* 0x00019000030075a7 */ /* 0x002e6400080011ff */
[----:B-1----:R-:W-:Y:S05]  /*5c90*/  @!P0 BRA `(.L_x_107) ;  /* 0x0000005400008947 */ /* 0x002fea0003800000 */
.L_x_224:
        /* <DEDUP_REMOVED lines=11> */
[----:B------:R-:W-:Y:S01]  /*5d50*/  PLOP3.LUT P0, PT, PT, PT, UP1, 0x80, 0x8 ;  /* 0x000000000008781c */ /* 0x000fe20003f0f018 */
[----:B------:R-:W-:Y:S11]  /*5d60*/  UP2UR UR45, UPR, URZ, 0x2 ;  /* 0x00000002ff2d7883 */ /* 0x000ff60008000000 */
[----:B------:R-:W-:Y:S01]  /*5d70*/  @!UPT UIADD3 URZ, UPT, UPT, URZ, URZ, URZ ;  /* 0x000000fffffff290 */ /* 0x000fe2000fffe0ff */
[----:B-1----:R-:W-:Y:S02]  /*5d80*/  @P0 SHF.R.U32.HI R0, RZ, 0x10, R5 ;  /* 0x00000010ff000819 */ /* 0x002fe40000011605 */
        /* <DEDUP_REMOVED lines=12> */
[----:B------:R-:W2:Y:S01]  /*5e50*/  LDCU UR12, c[0x0][0xb20] ;  /* 0x00016400ff0c77ac */ /* 0x000ea20008000800 */
[----:B------:R-:W-:Y:S02]  /*5e60*/  UIMAD.WIDE.U32 UR4, UR56, UR55, URZ ;  /* 0x00000037380472a5 */ /* 0x000fe4000f8e00ff */
[----:B------:R-:W-:Y:S02]  /*5e70*/  UIMAD.WIDE.U32 UR6, UR57, UR52, URZ ;  /* 0x00000034390672a5 */ /* 0x000fe4000f8e00ff */
[----:B------:R-:W-:Y:S02]  /*5e80*/  UISETP.NE.AND UP0, UPT, UR54, 0x1, UPT ;  /* 0x000000013600788c */ /* 0x000fe4000bf05270 */
[----:B------:R-:W-:Y:S02]  /*5e90*/  UIMAD.WIDE.U32 UR8, UR37, UR55, URZ ;  /* 0x00000037250872a5 */ /* 0x000fe4000f8e00ff */
[----:B------:R-:W-:Y:S02]  /*5ea0*/  UIMAD.WIDE.U32 UR10, UR38, UR52, URZ ;  /* 0x00000034260a72a5 */ /* 0x000fe4000f8e00ff */
[----:B------:R-:W-:Y:S02]  /*5eb0*/  UISETP.NE.AND UP1, UPT, UR43, 0x1, UPT ;  /* 0x000000012b00788c */ /* 0x000fe4000bf25270 */
[----:B------:R-:W-:Y:S01]  /*5ec0*/  UISETP.NE.AND UP2, UPT, UR42, 0x1, UPT ;  /* 0x000000012a00788c */ /* 0x000fe2000bf45270 */
[----:B------:R-:W-:Y:S02]  /*5ed0*/  UMOV UR4, UR5 ;  /* 0x0000000500047c82 */ /* 0x000fe40008000000 */
[----:B--2---:R-:W-:Y:S03]  /*5ee0*/  USHF.R.U32.HI UR5, URZ, UR12, UR4 ;  /* 0x0000000cff057299 */ /* 0x004fe60008011604 */
[----:B------:R-:W-:Y:S02]  /*5ef0*/  UMOV UR4, UR7 ;  /* 0x0000000700047c82 */ /* 0x000fe40008000000 */
[----:B------:R-:W-:Y:S02]  /*5f00*/  USHF.R.U32.HI UR7, URZ, UR53, UR4 ;  /* 0x00000035ff077299 */ /* 0x000fe40008011604 */
[----:B------:R-:W-:Y:S02]  /*5f10*/  USEL UR4, UR56, UR5, !UP0 ;  /* 0x0000000538047287 */ /* 0x000fe4000c000000 */
[----:B------:R-:W-:Y:S01]  /*5f20*/  USEL UR7, UR57, UR7, !UP1 ;  /* 0x0000000739077287 */ /* 0x000fe2000c800000 */
[----:B------:R-:W-:Y:S01]  /*5f30*/  UMOV UR5, UR9 ;  /* 0x0000000900057c82 */ /* 0x000fe20008000000 */
[----:B------:R-:W-:Y:S02]  /*5f40*/  UIMAD.WIDE.U32 UR8, UR4, UR40, URZ ;  /* 0x00000028040872a5 */ /* 0x000fe4000f8e00ff */
[----:B------:R-:W-:Y:S03]  /*5f50*/  USHF.R.U32.HI UR6, URZ, UR12, UR5 ;  /* 0x0000000cff067299 */ /* 0x000fe60008011605 */
[----:B------:R-:W-:Y:S01]  /*5f60*/  UMOV UR5, UR11 ;  /* 0x0000000b00057c82 */ /* 0x000fe20008000000 */
[----:B------:R-:W-:Y:S02]  /*5f70*/  UIMAD.WIDE.U32 UR10, UR7, UR40, URZ ;  /* 0x00000028070a72a5 */ /* 0x000fe4000f8e00ff */
[----:B------:R-:W-:Y:S02]  /*5f80*/  USHF.R.U32.HI UR12, URZ, UR53, UR5 ;  /* 0x00000035ff0c7299 */ /* 0x000fe40008011605 */
[----:B------:R-:W-:Y:S01]  /*5f90*/  USEL UR6, UR37, UR6, !UP0 ;  /* 0x0000000625067287 */ /* 0x000fe2000c000000 */
[----:B------:R-:W-:Y:S02]  /*5fa0*/  UMOV UR5, UR9 ;  /* 0x0000000900057c82 */ /* 0x000fe40008000000 */
[----:B------:R-:W-:Y:S01]  /*5fb0*/  UMOV UR10, UR11 ;  /* 0x0000000b000a7c82 */ /* 0x000fe20008000000 */
[----:B------:R-:W-:Y:S02]  /*5fc0*/  @UP2 USHF.R.U32.HI UR4, URZ, UR41, UR5 ;  /* 0x00000029ff042299 */ /* 0x000fe40008011605 */
[----:B------:R-:W-:Y:S02]  /*5fd0*/  @UP2 USHF.R.U32.HI UR7, URZ, UR41, UR10 ;  /* 0x00000029ff072299 */ /* 0x000fe4000801160a */
[----:B------:R-:W-:Y:S02]  /*5fe0*/  UIMAD UR4, UR42, UR4, URZ ;  /* 0x000000042a0472a4 */ /* 0x000fe4000f8e02ff */
        /* <DEDUP_REMOVED lines=8> */
[----:B------:R-:W-:Y:S02]  /*6070*/  USEL UR11, UR6, UR4, !UP2 ;  /* 0x00000004060b7287 */ /* 0x000fe4000d000000 */
[----:B------:R-:W-:Y:S02]  /*6080*/  UIADD3 UR8, UPT, UPT, -UR5, URZ, URZ ;  /* 0x000000ff05087290 */ /* 0x000fe4000fffe1ff */
[----:B------:R-:W-:Y:S01]  /*6090*/  UIADD3 UR10, UPT, UPT, -UR11, URZ, URZ ;  /* 0x000000ff0b0a7290 */ /* 0x000fe2000fffe1ff */
[----:B------:R-:W-:Y:S01]  /*60a0*/  @!UP0 UMOV UR4, UR9 ;  /* 0x0000000900048c82 */ /* 0x000fe20008000000 */
[----:B------:R-:W-:Y:S02]  /*60b0*/  UIADD3 UR9, UPT, UPT, -UR6, URZ, URZ ;  /* 0x000000ff06097290 */ /* 0x000fe4000fffe1ff */
[----:B------:R-:W-:Y:S02]  /*60c0*/  @!UP0 USHF.R.U32.HI UR4, URZ, UR41, UR4 ;  /* 0x00000029ff048299 */ /* 0x000fe40008011604 */
[----:B------:R-:W-:Y:S02]  /*60d0*/  UIMAD UR10, UR42, UR10, UR6 ;  /* 0x0000000a2a0a72a4 */ /* 0x000fe4000f8e0206 */
[----:B------:R-:W-:Y:S04]  /*60e0*/  @!UP0 USEL UR4, UR5, UR4, !UP2 ;  /* 0x0000000405048287 */ /* 0x000fe8000d000000 */
[----:B------:R-:W-:Y:S02]  /*60f0*/  @!UP0 UIMAD UR10, UR7, UR10, UR4 ;  /* 0x0000000a070a82a4 */ /* 0x000fe4000f8e0204 */
[----:B------:R-:W-:Y:S02]  /*6100*/  @!UP0 UIADD3 UR11, UPT, UPT, UR11, -UR4, URZ ;  /* 0x800000040b0b8290 */ /* 0x000fe4000fffe0ff */
[----:B------:R-:W-:Y:S02]  /*6110*/  UIMAD UR7, UR43, UR8, UR38 ;  /* 0x000000082b0772a4 */ /* 0x000fe4000f8e0226 */
[----:B------:R-:W-:Y:S02]  /*6120*/  @!UP0 UIMAD UR6, UR11, UR42, UR5 ;  /* 0x0000002a0b0682a4 */ /* 0x000fe4000f8e0205 */
[----:B------:R-:W-:Y:S01]  /*6130*/  UIMAD UR4, UR54, UR9, UR37 ;  /* 0x00000009360472a4 */ /* 0x000fe2000f8e0225 */
[----:B------:R-:W-:Y:S02]  /*6140*/  @!UP0 UMOV UR5, UR10 ;  /* 0x0000000a00058c82 */ /* 0x000fe40008000000 */
[----:B------:R-:W-:Y:S02]  /*6150*/  UIMAD UR38, UR5, UR43, UR7 ;  /* 0x0000002b052672a4 */ /* 0x000fe4000f8e0207 */
[----:B------:R-:W-:Y:S11]  /*6160*/  UIMAD UR37, UR6, UR54, UR4 ;  /* 0x00000036062572a4 */ /* 0x000ff6000f8e0204 */
[----:B------:R-:W-:Y:S01]  /*6170*/  @!UPT UIADD3 URZ, UPT, UPT, URZ, URZ, URZ ;  /* 0x000000fffffff290 */ /* 0x000fe2000fffe0ff */
.L_x_108:
[----:B------:R-:W-:Y:S01]  /*6180*/  UISETP.NE.AND UP0, UPT, UR39, 0x1, UPT ;  /* 0x000000012700788c */ /* 0x000fe2000bf05270 */
[----:B------:R-:W-:Y:S01]  /*6190*/  IADD3 R89, PT, PT, R89, 0x1, RZ ;  /* 0x0000000159597810 */ /* 0x000fe20007ffe0ff */
[----:B------:R-:W-:Y:S02]  /*61a0*/  UIADD3 UR11, UPT, UPT, UR44, 0x400, URZ ;  /* 0x000004002c0b7890 */ /* 0x000fe4000fffe0ff */
[----:B------:R-:W-:Y:S02]  /*61b0*/  USHF.L.U32 UR50, UR16, 0x6, URZ ;  /* 0x0000000610327899 */ /* 0x000fe400080006ff */
[----:B------:R-:W-:Y:S05]  /*61c0*/  USHF.L.U32 UR49, UR20, 0x8, URZ ;  /* 0x0000000814317899 */ /* 0x000fea00080006ff */
[----:B------:R-:W2:Y:S01]  /*61d0*/  @!UP0 LDCU.128 UR12, c[0x0][0xb10] ;  /* 0x00016200ff0c87ac */ /* 0x000ea20008000c00 */
[----:B------:R-:W3:Y:S01]  /*61e0*/  @!UP0 LDCU UR5, c[0x0][0xb0c] ;  /* 0x00016180ff0587ac */ /* 0x000ee20008000800 */
[----:B------:R-:W4:Y:S01]  /*61f0*/  @!UP0 LDCU UR10, c[0x0][0xb20] ;  /* 0x00016400ff0a87ac */ /* 0x000f220008000800 */
[----:B--2---:R-:W-:Y:S02]  /*6200*/  UIMAD.WIDE.U32 UR8, UR38, UR12, URZ ;  /* 0x0000000c260872a5 */ /* 0x004fe4000f8e00ff */
[----:B------:R-:W-:Y:S02]  /*6210*/  UIMAD.WIDE.U32 UR6, UR37, UR15, URZ ;  /* 0x0000000f250672a5 */ /* 0x000fe4000f8e00ff */
[----:B------:R-:W-:Y:S03]  /*6220*/  @!UP0 UISETP.NE.AND UP1, UPT, UR14, 0x1, UPT ;  /* 0x000000010e00888c */ /* 0x000fe6000bf25270 */
[----:B------:R-:W-:Y:S01]  /*6230*/  @!UP0 UMOV UR4, UR9 ;  /* 0x0000000900048c82 */ /* 0x000fe20008000000 */
[----:B---3--:R-:W-:Y:S02]  /*6240*/  @!UP0 UISETP.NE.AND UP2, UPT, UR5, 0x1, UPT ;  /* 0x000000010500888c */ /* 0x008fe4000bf45270 */
[----:B------:R-:W-:Y:S01]  /*6250*/  @!UP0 USHF.R.U32.HI UR4, URZ, UR13, UR4 ;  /* 0x0000000dff048299 */ /* 0x000fe20008011604 */
[----:B------:R-:W-:Y:S02]  /*6260*/  @!UP0 UMOV UR6, UR7 ;  /* 0x0000000700068c82 */ /* 0x000fe40008000000 */
[----:B----4-:R-:W-:Y:S02]  /*6270*/  @!UP0 USHF.R.U32.HI UR6, URZ, UR10, UR6 ;  /* 0x0000000aff068299 */ /* 0x010fe40008011606 */
[----:B------:R-:W-:Y:S02]  /*6280*/  @!UP0 USEL UR7, UR38, UR4, !UP2 ;  /* 0x0000000426078287 */ /* 0x000fe4000d000000 */
[----:B------:R-:W-:Y:S04]  /*6290*/  @!UP0 USEL UR6, UR37, UR6, !UP1 ;  /* 0x0000000625068287 */ /* 0x000fe8000c800000 */
[----:B------:R-:W-:Y:S02]  /*62a0*/  @!UP0 UIADD3 UR4, UPT, UPT, -UR7, UR6, URZ ;  /* 0x0000000607048290 */ /* 0x000fe4000fffe1ff */
[----:B------:R-:W-:Y:S02]  /*62b0*/  @!UP0 UIADD3 UR6, UPT, UPT, UR7, -UR6, URZ ;  /* 0x8000000607068290 */ /* 0x000fe4000fffe0ff */
[----:B------:R-:W-:Y:S02]  /*62c0*/  @!UP0 UIMAD UR38, UR4, UR5, UR38 ;  /* 0x00000005042682a4 */ /* 0x000fe4000f8e0226 */
[----:B------:R-:W-:Y:S02]  /*62d0*/  @!UP0 UIMAD UR37, UR6, UR14, UR37 ;  /* 0x0000000e062582a4 */ /* 0x000fe4000f8e0225 */
[----:B------:R-:W-:Y:S09]  /*62e0*/  ULOP3.LUT UP0, URZ, UR11, 0x1b0, URZ, 0xc0, !UPT ;  /* 0x000001b00bff7892 */ /* 0x000ff2000f80c0ff */
[----:B------:R-:W-:Y:S05]  /*62f0*/  BRA.U !UP0, `(.L_x_109) ;  /* 0x0000000108407547 */ /* 0x000fea000b800000 */
[----:B------:R-:W2:Y:S01]  /*6300*/  LDCU.64 UR8, c[0x4][0x88] ;  /* 0x01001100ff0877ac */ /* 0x000ea20008000a00 */
[----:B------:R-:W-:Y:S01]  /*6310*/  MOV R3, 0x0 ;  /* 0x0000000000037802 */ /* 0x000fe20000000f00 */
[----:B------:R-:W-:Y:S02]  /*6320*/  HFMA2 R12, -RZ, RZ, 0, 5.9604644775390625e-08 ;  /* 0x00000001ff0c7431 */ /* 0x000fe400000001ff */
[----:B------:R-:W-:Y:S02]  /*6330*/  IMAD.MOV.U32 R8, RZ, RZ, 0x70 ;  /* 0x00000070ff087424 */ /* 0x000fe400078e00ff */
[----:B------:R-:W-:Y:S01]  /*6340*/  IMAD.MOV.U32 R13, RZ, RZ, RZ ;  /* 0x000000ffff0d7224 */ /* 0x000fe200078e00ff */
[----:B------:R-:W3:Y:S01]  /*6350*/  LDCU.64 UR6, c[0x4][0x90] ;  /* 0x01001200ff0677ac */ /* 0x000ee20008000a00 */
[----:B------:R-:W4:Y:S01]  /*6360*/  LDC.64 R2, c[0x4][R3] ;  /* 0x0100000003027b82 */ /* 0x000f220000000a00 */
[----:B------:R-:W1:Y:S01]  /*6370*/  LDCU.64 UR4, c[0x4][0x8] ;  /* 0x01000100ff0477ac */ /* 0x000e620008000a00 */
[----:B--2---:R-:W-:Y:S01]  /*6380*/  MOV R5, UR9 ;  /* 0x0000000900057c02 */ /* 0x004fe20008000f00 */
[----:B------:R-:W-:Y:S01]  /*6390*/  IMAD.U32 R4, RZ, RZ, UR8 ;  /* 0x00000008ff047e24 */ /* 0x000fe2000f8e00ff */
[----:B---3--:R-:W-:Y:S01]  /*63a0*/  MOV R7, UR7 ;  /* 0x0000000700077c02 */ /* 0x008fe20008000f00 */
[----:B------:R-:W-:Y:S01]  /*63b0*/  IMAD.U32 R6, RZ, RZ, UR6 ;  /* 0x00000006ff067e24 */ /* 0x000fe2000f8e00ff */
[----:B-1----:R-:W-:Y:S01]  /*63c0*/  MOV R11, UR5 ;  /* 0x00000005000b7c02 */ /* 0x002fe20008000f00 */
[----:B------:R-:W-:Y:S02]  /*63d0*/  IMAD.U32 R10, RZ, RZ, UR4 ;  /* 0x00000004ff0a7e24 */ /* 0x000fe4000f8e00ff */
[----:B------:R-:W-:Y:S07]  /*63e0*/  LEPC R20, `(.L_x_109) ;  /* 0x000000001014794e */ /* 0x000fee0000000000 */
[----:B----45:R-:W-:Y:S05]  /*63f0*/  CALL.ABS.NOINC R2 ;  /* 0x0000000002007343 */ /* 0x030fea0003c00000 */
.L_x_109:
[----:B------:R-:W-:Y:S01]  /*6400*/  LOP3.LUT P0, RZ, R96, 0x1b0, RZ, 0xc0, !PT ;  /* 0x000001b060ff7812 */ /* 0x000fe2000780c0ff */
[----:B------:R-:W-:Y:S11]  /*6410*/  BSSY.RECONVERGENT B6, `(.L_x_110) ;  /* 0x0000013000067945 */ /* 0x000ff60003800200 */
[----:B------:R-:W-:Y:S01]  /*6420*/  @!UPT UIADD3 URZ, UPT, UPT, URZ, URZ, URZ ;  /* 0x000000fffffff290 */ /* 0x000fe2000fffe0ff */
[----:B------:R-:W-:Y:S05]  /*6430*/  @!P0 BRA `(.L_x_111) ;  /* 0x0000000000408947 */ /* 0x000fea0003800000 */
        /* <DEDUP_REMOVED lines=16> */
.L_x_111:
[----:B------:R-:W-:Y:S05]  /*6540*/  BSYNC.RECONVERGENT B6 ;  /* 0x0000000000067941 */ /* 0x000fea0003800200 */
.L_x_110:
[----:B------:R-:W-:Y:S01]  /*6550*/  R2UR UR4, R88 ;  /* 0x00000000580472ca */ /* 0x000fe200000e0000 */
[----:B------:R-:W-:Y:S01]  /*6560*/  UISETP.NE.U32.AND UP0, UPT, UR60, URZ, UPT ;  /* 0x000000ff3c00728c */ /* 0x000fe2000bf05070 */
[----:B------:R-:W-:Y:S02]  /*6570*/  ISETP.NE.U32.AND P4, PT, R82, RZ, PT ;  /* 0x000000ff5200720c */ /* 0x000fe40003f85070 */
[----:B------:R-:W-:Y:S01]  /*6580*/  ISETP.NE.U32.AND P2, PT, RZ, UR46, PT ;  /* 0x0000002eff007c0c */ /* 0x000fe2000bf45070 */
[----:B------:R-:W-:Y:S01]  /*6590*/  UISETP.NE.AND.EX UP1, UPT, UR61, URZ, UPT, UP0 ;  /* 0x000000ff3d00728c */ /* 0x000fe2000bf25300 */
[----:B------:R-:W-:Y:S01]  /*65a0*/  ISETP.NE.AND.EX P4, PT, R83, RZ, PT, P4 ;  /* 0x000000ff5300720c */ /* 0x000fe20003f85340 */
[----:B------:R-:W-:Y:S01]  /*65b0*/  UPLOP3.LUT UP0, UPT, UPT, UPT, UPT, 0x40, 0x4 ;  /* 0x000000000004789c */ /* 0x000fe20003f0e870 */
[----:B------:R-:W-:Y:S05]  /*65c0*/  ISETP.NE.AND.EX P2, PT, RZ, UR47, PT, P2 ;  /* 0x0000002fff007c0c */ /* 0x000fea000bf45320 */
[----:B------:R-:W-:Y:S06]  /*65d0*/  UISETP.NE.AND UP2, UPT, UR4, URZ, UPT ;  /* 0x000000ff0400728c */ /* 0x000fec000bf45270 */
[----:B------:R-:W-:Y:S05]  /*65e0*/  PLOP3.LUT P1, PT, PT, PT, UP2, 0x80, 0x8 ;  /* 0x000000000008781c */ /* 0x000fea0003f2f028 */
[----:B------:R-:W-:Y:S06]  /*65f0*/  @UP2 UPLOP3.LUT UP0, UPT, UPT, UPT, UP1, 0x80, 0x8 ;  /* 0x000000000008289c */ /* 0x000fec0003f0f010 */
[----:B------:R-:W-:Y:S01]  /*6600*/  PLOP3.LUT P0, PT, PT, PT, UP0, 0x80, 0x8 ;  /* 0x000000000008781c */ /* 0x000fe20003f0f008 */
[----:B------:R-:W-:Y:S01]  /*6610*/  @!UPT UIADD3 URZ, UPT, UPT, URZ, URZ, URZ ;  /* 0x000000fffffff290 */ /* 0x000fe2000fffe0ff */
[----:B------:R-:W-:Y:S11]  /*6620*/  BRA.U !UP1, `(.L_x_112) ;  /* 0x00000001093c7547 */ /* 0x000ff6000b800000 */
[----:B------:R-:W-:Y:S01]  /*6630*/  UISETP.NE.U32.AND UP0, UPT, UR46, URZ, UPT ;  /* 0x000000ff2e00728c */ /* 0x000fe2000bf05070 */
[----:B-1----:R-:W-:Y:S01]  /*6640*/  HFMA2 R0, -RZ, RZ, 0, 5.9604644775390625e-08 ;  /* 0x00000001ff007431 */ /* 0x002fe200000001ff */
[----:B------:R-:W1:Y:S01]  /*6650*/  LDCU.64 UR8, c[0x0][0x358] ;  /* 0x00006b00ff0877ac */ /* 0x000e620008000a00 */
[----:B------:R-:W-:Y:S01]  /*6660*/  IMAD.MOV.U32 R85, RZ, RZ, 0x1 ;  /* 0x00000001ff557424 */ /* 0x000fe200078e00ff */
[----:B------:R-:W-:Y:S06]  /*6670*/  UISETP.NE.AND.EX UP0, UPT, UR47, URZ, UPT, UP0 ;  /* 0x000000ff2f00728c */ /* 0x000fec000bf05300 */
[----:B------:R-:W-:Y:S05]  /*6680*/  PLOP3.LUT P3, PT, PT, PT, UP0, 0x80, 0x8 ;  /* 0x000000000008781c */ /* 0x000fea0003f6f008 */
[----:B------:R-:W2:Y:S01]  /*6690*/  @UP0 LDCU.64 UR4, c[0x0][0x888] ;  /* 0x00011100ff0407ac */ /* 0x000ea20008000a00 */
[----:B------:R-:W-:Y:S07]  /*66a0*/  @UP0 UIMAD UR6, UR36, UR60, URZ ;  /* 0x0000003c240602a4 */ /* 0x000fee000f8e02ff */
[----:B------:R-:W-:Y:S01]  /*66b0*/  @!P3 PRMT R85, R0, 0x7610, R85 ;  /* 0x000076100055b816 */ /* 0x000fe20000000055 */
[----:B--2---:R-:W-:Y:S06]  /*66c0*/  @UP0 UIMAD.WIDE UR4, UR6, 0x4, UR4 ;  /* 0x00000004060408a5 */ /* 0x004fec000f8e0204 */
[----:B------:R-:W-:Y:S01]  /*66d0*/  IMAD.U32 R2, RZ, RZ, UR4 ;  /* 0x00000004ff027e24 */ /* 0x000fe2000f8e00ff */
[----:B------:R-:W-:Y:S04]  /*66e0*/  MOV R3, UR5 ;  /* 0x0000000500037c02 */ /* 0x000fe80008000f00 */
[----:B------:R-:W2:Y:S01]  /*66f0*/  @!UP0 LDCU UR4, c[0x0][0x880] ;  /* 0x00011000ff0487ac */ /* 0x000ea20008000800 */
[----:B-1---5:R3:W5:Y:S02]  /*6700*/  @P3 LDG.E R41, desc[UR8][R2.64] ;  /* 0x0000000802293981 */ /* 0x022764000c1e1900 */
[----:B--23--:R-:W-:Y:S02]  /*6710*/  @!P3 IMAD.U32 R41, RZ, RZ, UR4 ;  /* 0x00000004ff29be24 */ /* 0x00cfe4000f8e00ff */
.L_x_112:
[----:B------:R-:W-:Y:S05]  /*6720*/  @!P4 BRA `(.L_x_113) ;  /* 0x000000000024c947 */ /* 0x000fea0003800000 */
[----:B------:R-:W-:Y:S01]  /*6730*/  ISETP.NE.U32.AND P3, PT, R80, RZ, PT ;  /* 0x000000ff5000720c */ /* 0x000fe20003f65070 */
[----:B------:R-:W2:Y:S03]  /*6740*/  LDCU.64 UR4, c[0x0][0x358] ;  /* 0x00006b00ff0477ac */ /* 0x000ea60008000a00 */
[----:B------:R-:W-:Y:S11]  /*6750*/  ISETP.NE.AND.EX P3, PT, R81, RZ, PT, P3 ;  /* 0x000000ff5100720c */ /* 0x000ff60003f65330 */
[----:B------:R-:W-:Y:S02]  /*6760*/  @!UPT UIADD3 URZ, UPT, UPT, URZ, URZ, URZ ;  /* 0x000000fffffff290 */ /* 0x000fe4000fffe0ff */
[----:B------:R-:W3:Y:S01]  /*6770*/  @P3 LDC.64 R2, c[0x0][0x8a8] ;  /* 0x00022a00ff023b82 */ /* 0x000ee20000000a00 */
[----:B-1----:R-:W-:Y:S04]  /*6780*/  @P3 IMAD R0, R82, UR36, RZ ;  /* 0x0000002452003c24 */ /* 0x002fe8000f8e02ff */
[----:B---3--:R-:W-:Y:S05]  /*6790*/  @P3 IMAD.WIDE R2, R0, 0x4, R2 ;  /* 0x0000000400023825 */ /* 0x008fea00078e0202 */
[----:B--2--5:R2:W5:Y:S02]  /*67a0*/  @P3 LDG.E R38, desc[UR4][R2.64] ;  /* 0x0000000402263981 */ /* 0x024564000c1e1900 */
[----:B--2---:R-:W3:Y:S02]  /*67b0*/  @!P3 LDC R38, c[0x0][0x8a0] ;  /* 0x00022800ff26bb82 */ /* 0x004ee40000000800 */
.L_x_113:
[----:B-----5:R-:W-:Y:S01]  /*67c0*/  FSETP.NEU.AND P4, PT, R41, RZ, PT ;  /* 0x000000ff2900720b */ /* 0x020fe20003f8d000 */
[----:B------:R-:W-:Y:S01]  /*67d0*/  BSSY B1, `(.L_x_114) ;  /* 0x0000042000017945 */ /* 0x000fe20003800000 */
[----:B------:R-:W-:Y:S01]  /*67e0*/  SEL R6, RZ, 0xffffffff, P2 ;  /* 0xffffffffff067807 */ /* 0x000fe20001000000 */
[----:B------:R-:W-:Y:S01]  /*67f0*/  IMAD.MOV.U32 R100, RZ, RZ, 0x1 ;  /* 0x00000001ff647424 */ /* 0x000fe200078e00ff */
[----:B------:R-:W-:Y:S02]  /*6800*/  LOP3.LUT P3, RZ, R85, 0xff, RZ, 0xc0, !PT ;  /* 0x000000ff55ff7812 */ /* 0x000fe4000786c0ff */
[----:B------:R-:W-:Y:S02]  /*6810*/  CS2R R78, SRZ ;  /* 0x00000000004e7805 */ /* 0x000fe4000001ff00 */
[----:B------:R-:W-:Y:S02]  /*6820*/  @P1 SEL R3, RZ, 0xffffffff, P4 ;  /* 0xffffffffff031807 */ /* 0x000fe40002000000 */
[----:B------:R-:W-:Y:S02]  /*6830*/  CS2R R76, SRZ ;  /* 0x00000000004c7805 */ /* 0x000fe4000001ff00 */
[----:B------:R-:W-:Y:S02]  /*6840*/  LEA R2, R93, UR44, 0x3 ;  /* 0x0000002c5d027c11 */ /* 0x000fe4000f8e18ff */
[----:B------:R-:W-:Y:S02]  /*6850*/  CS2R R74, SRZ ;  /* 0x00000000004a7805 */ /* 0x000fe4000001ff00 */
[----:B------:R-:W-:Y:S02]  /*6860*/  @P0 SEL R3, R6, R3, !P3 ;  /* 0x0000000306030207 */ /* 0x000fe40005800000 */
[----:B------:R-:W-:Y:S02]  /*6870*/  CS2R R72, SRZ ;  /* 0x0000000000487805 */ /* 0x000fe4000001ff00 */
[----:B------:R-:W-:Y:S02]  /*6880*/  LEA R71, R36, UR44, 0x3 ;  /* 0x0000002c24477c11 */ /* 0x000fe4000f8e18ff */
[----:B------:R-:W-:Y:S02]  /*6890*/  @P1 LOP3.LUT R3, R3, 0x1, RZ, 0xc0, !PT ;  /* 0x0000000103031812 */ /* 0x000fe400078ec0ff */
[----:B------:R-:W-:Y:S02]  /*68a0*/  SHF.L.U32 R4, R94, 0x1f, RZ ;  /* 0x0000001f5e047819 */ /* 0x000fe400000006ff */
[----:B------:R-:W-:Y:S02]  /*68b0*/  ISETP.NE.U32.OR P6, PT, R3, 0x1, !P1 ;  /* 0x000000010300780c */ /* 0x000fe40004fc5470 */
[----:B------:R-:W-:Y:S02]  /*68c0*/  PLOP3.LUT P2, PT, PT, PT, UP1, 0x80, 0x8 ;  /* 0x000000000008781c */ /* 0x000fe40003f4f018 */
[----:B------:R-:W-:Y:S02]  /*68d0*/  LEA.HI R39, R36, R36, RZ, 0x1 ;  /* 0x0000002424277211 */ /* 0x000fe400078f08ff */
[----:B------:R-:W-:Y:S02]  /*68e0*/  SEL R3, RZ, 0xffffffff, P4 ;  /* 0xffffffffff037807 */ /* 0x000fe40002000000 */
[----:B------:R-:W-:Y:S01]  /*68f0*/  P2R R102, PR, RZ, 0x40 ;  /* 0x00000040ff667803 */ /* 0x000fe20000000000 */
[C---:B-1----:R-:W-:Y:S01]  /*6900*/  IMAD.SHL.U32 R0, R39.reuse, 0x80, RZ ;  /* 0x0000008027007824 */ /* 0x042fe200078e00ff */
[----:B------:R-:W-:Y:S03]  /*6910*/  LOP3.LUT R39, R39, 0xffe, RZ, 0xc0, !PT ;  /* 0x00000ffe27277812 */ /* 0x000fe600078ec0ff */
[----:B------:R-:W-:Y:S02]  /*6920*/  @P6 SHF.L.U32 R5, R91, 0x1f, RZ ;  /* 0x0000001f5b056819 */ /* 0x000fe400000006ff */
[----:B------:R-:W-:Y:S01]  /*6930*/  @P2 SEL R3, R6, R3, !P3 ;  /* 0x0000000306032207 */ /* 0x000fe20005800000 */
[----:B------:R-:W-:Y:S01]  /*6940*/  IMAD.IADD R39, R36, 0x1, -R39 ;  /* 0x0000000124277824 */ /* 0x000fe200078e0a27 */
[----:B------:R-:W1:Y:S01]  /*6950*/  @P6 SYNCS.PHASECHK.TRANS64.TRYWAIT P1, [R2+URZ+0x140], R5 ;  /* 0x00014005020065a7 */ /* 0x000e6200080211ff */
[----:B------:R-:W-:Y:S02]  /*6960*/  LOP3.LUT R0, R0, 0xffffff00, RZ, 0xc0, !PT ;  /* 0xffffff0000007812 */ /* 0x000fe400078ec0ff */
[----:B------:R-:W-:Y:S03]  /*6970*/  LOP3.LUT R3, R3, 0x1, RZ, 0xc0, !PT ;  /* 0x0000000103037812 */ /* 0x000fe600078ec0ff */
[----:B------:R-:W-:Y:S01]  /*6980*/  IMAD.IADD R0, R37, 0x1, R0 ;  /* 0x0000000125007824 */ /* 0x000fe200078e0200 */
[----:B------:R-:W-:Y:S03]  /*6990*/  ISETP.NE.U32.AND P5, PT, R3, 0x1, PT ;  /* 0x000000010300780c */ /* 0x000fe60003fa5070 */
[----:B------:R-:W-:Y:S01]  /*69a0*/  IMAD R39, R39, 0x100000, R0 ;  /* 0x0010000027277824 */ /* 0x000fe200078e0200 */
[----:B------:R-:W-:Y:S01]  /*69b0*/  P2R R101, PR, RZ, 0x20 ;  /* 0x00000020ff657803 */ /* 0x000fe20000000000 */
[----:B------:R2:W4:Y:S01]  /*69c0*/  SYNCS.PHASECHK.TRANS64.TRYWAIT P0, [R71+URZ+0x1b0], R4 ;  /* 0x0001b004470075a7 */ /* 0x00052200080011ff */
[----:B-1----:R-:W-:Y:S01]  /*69d0*/  @P6 SEL R100, RZ, 0x1, !P1 ;  /* 0x00000001ff646807 */ /* 0x002fe20004800000 */
[----:B--2---:R-:W-:Y:S06]  /*69e0*/  @!P6 BRA `(.L_x_115) ;  /* 0x000000000080e947 */ /* 0x004fec0003800000 */
[----:B------:R-:W-:Y:S01]  /*69f0*/  @P5 IMAD R6, R93, 0x1000, R84 ;  /* 0x000010005d065824 */ /* 0x000fe200078e0254 */
[----:B------:R-:W1:Y:S01]  /*6a00*/  S2R R0, SR_CgaCtaId ;  /* 0x0000000000007919 */ /* 0x000e620000008800 */
[----:B------:R-:W-:Y:S01]  /*6a10*/  ISETP.NE.AND P1, PT, R100, RZ, PT ;  /* 0x000000ff6400720c */ /* 0x000fe20003f25270 */
[----:B------:R-:W-:Y:S01]  /*6a20*/  BSSY B0, `(.L_x_116) ;  /* 0x000000b000007945 */ /* 0x000fe20003800000 */
[----:B------:R-:W-:Y:S01]  /*6a30*/  @P5 VIADD R5, R6, UR44 ;  /* 0x0000002c06055c36 */ /* 0x000fe20008000000 */
[----:B------:R-:W-:Y:S02]  /*6a40*/  CS2R R74, SRZ ;  /* 0x00000000004a7805 */ /* 0x000fe4000001ff00 */
[----:B------:R-:W-:Y:S02]  /*6a50*/  CS2R R72, SRZ ;  /* 0x0000000000487805 */ /* 0x000fe4000001ff00 */
[----:B------:R-:W-:Y:S01]  /*6a60*/  CS2R R78, SRZ ;  /* 0x00000000004e7805 */ /* 0x000fe2000001ff00 */
[----:B------:R-:W-:Y:S01]  /*6a70*/  @P5 IMAD R5, R95, -0x10, R5 ;  /* 0xfffffff05f055824 */ /* 0x000fe200078e0205 */
[----:B------:R-:W-:Y:S04]  /*6a80*/  CS2R R76, SRZ ;  /* 0x00000000004c7805 */ /* 0x000fe8000001ff00 */
[----:B------:R-:W-:Y:S05]  /*6a90*/  @P1 BRA `(.L_x_117) ;  /* 0x00000000000c1947 */ /* 0x000fea0003800000 */
[----:B------:R-:W-:Y:S04]  /*6aa0*/  SHF.L.U32 R3, R91, 0x1f, RZ ;  /* 0x0000001f5b037819 */ /* 0x000fe800000006ff */
[----:B------:R-:W2:Y:S02]  /*6ab0*/  SYNCS.PHASECHK.TRANS64.TRYWAIT P1, [R2+URZ+0x140], R3 ;  /* 0x00014003020075a7 */ /* 0x000ea400080211ff */
[----:B--2---:R-:W-:Y:S05]  /*6ac0*/  @!P1 BRA `(.L_x_118) ;  /* 0x0000004400889947 */ /* 0x004fea0003800000 */
.L_x_117:
[----:B------:R-:W-:Y:S05]  /*6ad0*/  BSYNC B0 ;  /* 0x0000000000007941 */ /* 0x000fea0003800000 */
.L_x_116:
[----:B------:R-:W-:Y:S01]  /*6ae0*/  ISETP.NE.AND P1, PT, R101, RZ, PT ;  /* 0x000000ff6500720c */ /* 0x000fe20003f25270 */
[----:B--2---:R-:W-:Y:S02]  /*6af0*/  VIADD R3, R2, 0x160 ;  /* 0x0000016002037836 */ /* 0x004fe40000000000 */
[----:B------:R-:W-:Y:S03]  /*6b00*/  VIADD R93, R93, 0x1 ;  /* 0x000000015d5d7836 */ /* 0x000fe60000000000 */
[----:B-1----:R-:W-:Y:S07]  /*6b10*/  PRMT R0, R0, 0x654, R3 ;  /* 0x0000065400007816 */ /* 0x002fee0000000003 */
[----:B------:R1:W2:Y:S04]  /*6b20*/  @P1 LDS.128 R72, [R6+UR44+0x400] ;  /* 0x0004002c06481984 */ /* 0x0002a80008000c00 */
[----:B------:R1:W1:Y:S01]  /*6b30*/  @P1 LDS.128 R76, [R5+0x410] ;  /* 0x00041000054c1984 */ /* 0x0002620000000c00 */
[C---:B------:R-:W-:Y:S01]  /*6b40*/  ISETP.NE.AND P1, PT, R93.reuse, 0x4, PT ;  /* 0x000000045d00780c */ /* 0x040fe20003f25270 */
[----:B------:R-:W-:Y:S01]  /*6b50*/  @!PT LDS RZ, [RZ] ;  /* 0x00000000fffff984 */ /* 0x000fe20000000800 */
[----:B------:R-:W-:Y:S01]  /*6b60*/  @!PT LDS RZ, [RZ] ;  /* 0x00000000fffff984 */ /* 0x000fe20000000800 */
[----:B------:R-:W-:Y:S01]  /*6b70*/  @!PT LDS RZ, [RZ] ;  /* 0x00000000fffff984 */ /* 0x000fe20000000800 */
[----:B------:R-:W-:Y:S01]  /*6b80*/  @!PT LDS RZ, [RZ] ;  /* 0x00000000fffff984 */ /* 0x000fe20000000800 */
[----:B------:R5:W-:Y:S06]  /*6b90*/  MEMBAR.ALL.CTA ;  /* 0x0000000000007992 */ /* 0x000bec0000008000 */
[----:B-----5:R-:W5:Y:S01]  /*6ba0*/  FENCE.VIEW.ASYNC.S ;  /* 0x00000000000073c6 */ /* 0x020f620000000000 */
[----:B------:R-:W-:Y:S01]  /*6bb0*/  SEL R93, R93, RZ, P1 ;  /* 0x000000ff5d5d7207 */ /* 0x000fe20000800000 */
[----:B-----5:R5:W-:Y:S02]  /*6bc0*/  SYNCS.ARRIVE.TRANS64.RED.A1T0 RZ, [R0+URZ], RZ ;  /* 0x000000ff00ff79a7 */ /* 0x020be400081004ff */
[----:B-----5:R-:W-:Y:S04]  /*6bd0*/  SEL R0, RZ, 0x1, P1 ;  /* 0x00000001ff007807 */ /* 0x020fe80000800000 */
[----:B--2---:R-:W-:Y:S02]  /*6be0*/  LOP3.LUT R91, R91, R0, RZ, 0x3c, !PT ;  /* 0x000000005b5b7212 */ /* 0x004fe400078e3cff */
.L_x_115:
[----:B------:R-:W-:Y:S05]  /*6bf0*/  BSYNC B1 ;  /* 0x0000000000017941 */ /* 0x000fea0003800000 */
.L_x_114:
[----:B------:R-:W-:Y:S04]  /*6c00*/  SHF.R.U32.HI R3, RZ, 0x15, R39 ;  /* 0x00000015ff037819 */ /* 0x000fe80000011627 */
[----:B------:R-:W-:Y:S01]  /*6c10*/  LOP3.LUT P1, RZ, R3, 0x3, R86, 0x48, !PT ;  /* 0x0000000303ff7812 */ /* 0x000fe20007824856 */
[----:B------:R-:W-:Y:S01]  /*6c20*/  @!UPT UIADD3 URZ, UPT, UPT, URZ, URZ, URZ ;  /* 0x000000fffffff290 */ /* 0x000fe2000fffe0ff */
[----:B----4-:R-:W-:Y:S11]  /*6c30*/  @P0 BRA `(.L_x_119) ;  /* 0x0000000000080947 */ /* 0x010ff60003800000 */
[----:B------:R-:W2:Y:S02]  /*6c40*/  SYNCS.PHASECHK.TRANS64.TRYWAIT P0, [R71+URZ+0x1b0], R4 ;  /* 0x0001b004470075a7 */ /* 0x000ea400080011ff */
[----:B--2---:R-:W-:Y:S05]  /*6c50*/  @!P0 BRA `(.L_x_120) ;  /* 0x0000004400388947 */ /* 0x004fea0003800000 */
.L_x_119:
[----:B------:R-:W-:Y:S05]  /*6c60*/  @!P1 BRA `(.L_x_121) ;  /* 0x0000000000409947 */ /* 0x000fea0003800000 */
[----:B------:R-:W1:Y:S01]  /*6c70*/  LDCU.64 UR8, c[0x4][0x78] ;  /* 0x01000f00ff0877ac */ /* 0x000e620008000a00 */
[----:B------:R-:W-:Y:S01]  /*6c80*/  MOV R3, 0x0 ;  /* 0x0000000000037802 */ /* 0x000fe20000000f00 */
[----:B------:R-:W-:Y:S02]  /*6c90*/  HFMA2 R12, -RZ, RZ, 0, 5.9604644775390625e-08 ;  /* 0x00000001ff0c7431 */ /* 0x000fe400000001ff */
[----:B------:R-:W-:Y:S02]  /*6ca0*/  IMAD.MOV.U32 R8, RZ, RZ, 0x192 ;  /* 0x00000192ff087424 */ /* 0x000fe400078e00ff */
[----:B------:R-:W-:Y:S01]  /*6cb0*/  IMAD.MOV.U32 R13, RZ, RZ, RZ ;  /* 0x000000ffff0d7224 */ /* 0x000fe200078e00ff */
[----:B------:R-:W4:Y:S01]  /*6cc0*/  LDCU.64 UR6, c[0x4][0x80] ;  /* 0x01001000ff0677ac */ /* 0x000f220008000a00 */
[----:B------:R-:W3:Y:S01]  /*6cd0*/  LDC.64 R2, c[0x4][R3] ;  /* 0x0100000003027b82 */ /* 0x000ee20000000a00 */
[----:B------:R-:W5:Y:S01]  /*6ce0*/  LDCU.64 UR4, c[0x4][0x18] ;  /* 0x01000300ff0477ac */ /* 0x000f620008000a00 */
[----:B-1----:R-:W-:Y:S01]  /*6cf0*/  MOV R5, UR9 ;  /* 0x0000000900057c02 */ /* 0x002fe20008000f00 */
[----:B--2---:R-:W-:Y:S01]  /*6d00*/  IMAD.U32 R4, RZ, RZ, UR8 ;  /* 0x00000008ff047e24 */ /* 0x004fe2000f8e00ff */
[----:B----4-:R-:W-:Y:S01]  /*6d10*/  MOV R7, UR7 ;  /* 0x0000000700077c02 */ /* 0x010fe20008000f00 */
[----:B------:R-:W-:Y:S01]  /*6d20*/  IMAD.U32 R6, RZ, RZ, UR6 ;  /* 0x00000006ff067e24 */ /* 0x000fe2000f8e00ff */
[----:B-----5:R-:W-:Y:S01]  /*6d30*/  MOV R11, UR5 ;  /* 0x00000005000b7c02 */ /* 0x020fe20008000f00 */
[----:B------:R-:W-:Y:S02]  /*6d40*/  IMAD.U32 R10, RZ, RZ, UR4 ;  /* 0x00000004ff0a7e24 */ /* 0x000fe4000f8e00ff */
[----:B------:R-:W-:Y:S07]  /*6d50*/  LEPC R20, `(.L_x_121) ;  /* 0x000000001014794e */ /* 0x000fee0000000000 */
[----:B---3--:R-:W-:Y:S05]  /*6d60*/  CALL.ABS.NOINC R2 ;  /* 0x0000000002007343 */ /* 0x008fea0003c00000 */
.L_x_121:
[-C--:B------:R-:W-:Y:S01]  /*6d70*/  F2FP.F16.E4M3.UNPACK_B R42, R72.reuse ;  /* 0x00000048ff2a723e */ /* 0x080fe200020006ff */
[----:B------:R-:W-:Y:S05]  /*6d80*/  WARPSYNC.ALL ;  /* 0x0000000000007948 */ /* 0x000fea0003800000 */
[----:B------:R-:W-:Y:S01]  /*6d90*/  R2UR UR4, R39 ;  /* 0x00000000270472ca */ /* 0x000fe200000e0000 */
[--C-:B------:R-:W-:Y:S01]  /*6da0*/  HADD2.F32 R40, -RZ, R42.reuse.H0_H0 ;  /* 0x2000002aff287230 */ /* 0x100fe20000004100 */
[----:B------:R-:W-:Y:S01]  /*6db0*/  F2FP.F16.E4M3.UNPACK_B R43, R72.H1 ;  /* 0x00000048ff2b723e */ /* 0x000fe200030006ff */
[----:B------:R-:W-:Y:S01]  /*6dc0*/  HADD2.F32 R42, -RZ, R42.H1_H1 ;  /* 0x3000002aff2a7230 */ /* 0x000fe20000004100 */
[-C--:B------:R-:W-:Y:S01]  /*6dd0*/  F2FP.F16.E4M3.UNPACK_B R45, R73.reuse ;  /* 0x00000049ff2d723e */ /* 0x080fe200020006ff */
[----:B------:R-:W-:Y:S01]  /*6de0*/  BSSY.RECONVERGENT B0, `(.L_x_122) ;  /* 0x0000099000007945 */ /* 0x000fe20003800200 */
[----:B------:R-:W-:Y:S01]  /*6df0*/  F2FP.F16.E4M3.UNPACK_B R47, R73.H1 ;  /* 0x00000049ff2f723e */ /* 0x000fe200030006ff */
[--C-:B------:R-:W-:Y:S01]  /*6e00*/  HADD2.F32 R44, -RZ, R43.reuse.H0_H0 ;  /* 0x2000002bff2c7230 */ /* 0x100fe20000004100 */
[-C--:B------:R-:W-:Y:S01]  /*6e10*/  F2FP.F16.E4M3.UNPACK_B R49, R74.reuse ;  /* 0x0000004aff31723e */ /* 0x080fe200020006ff */
[----:B------:R-:W-:Y:S01]  /*6e20*/  HADD2.F32 R46, -RZ, R43.H1_H1 ;  /* 0x3000002bff2e7230 */ /* 0x000fe20000004100 */
[----:B------:R-:W-:Y:S01]  /*6e30*/  F2FP.F16.E4M3.UNPACK_B R51, R74.H1 ;  /* 0x0000004aff33723e */ /* 0x000fe200030006ff */
[--C-:B------:R-:W-:Y:S01]  /*6e40*/  HADD2.F32 R43, -RZ, R45.reuse.H0_H0 ;  /* 0x2000002dff2b7230 */ /* 0x100fe20000004100 */
[-C--:B------:R-:W-:Y:S01]  /*6e50*/  F2FP.F16.E4M3.UNPACK_B R53, R75.reuse ;  /* 0x0000004bff35723e */ /* 0x080fe200020006ff */
[----:B-12---:R-:W-:Y:S01]  /*6e60*/  LDTM.16dp32bit_t0_t15.x32 R4, tmem[UR4] ;  /* 0x00000004000479ee */ /* 0x006fe20008a80000 */
[----:B------:R-:W3:Y:S01]  /*6e70*/  LDTM.16dp32bit_t16_t31.x32 R4, tmem[UR4+0x20] ;  /* 0x00002004000479ee */ /* 0x000ee20008aa0000 */
[----:B------:R-:W-:Y:S01]  /*6e80*/  IADD3 R112, PT, PT, R84, UR44, RZ ;  /* 0x0000002c54707c10 */ /* 0x000fe2000fffe0ff */
[----:B------:R-:W-:Y:S01]  /*6e90*/  HADD2.F32 R48, -RZ, R45.H1_H1 ;  /* 0x3000002dff307230 */ /* 0x000fe20000004100 */
[----:B------:R-:W-:Y:S01]  /*6ea0*/  SHF.L.U32 R103, R90, 0x4, RZ ;  /* 0x000000045a677819 */ /* 0x000fe200000006ff */
[----:B------:R-:W-:Y:S01]  /*6eb0*/  HADD2.F32 R52, -RZ, R49.H1_H1 ;  /* 0x30000031ff347230 */ /* 0x000fe20000004100 */
[----:B------:R-:W-:Y:S01]  /*6ec0*/  F2FP.F16.E4M3.UNPACK_B R55, R75.H1 ;  /* 0x0000004bff37723e */ /* 0x000fe200030006ff */
[----:B------:R-:W-:Y:S01]  /*6ed0*/  HADD2.F32 R56, -RZ, R53.H1_H1 ;  /* 0x30000035ff387230 */ /* 0x000fe20000004100 */
[-C--:B------:R-:W-:Y:S01]  /*6ee0*/  F2FP.F16.E4M3.UNPACK_B R57, R76.reuse ;  /* 0x0000004cff39723e */ /* 0x080fe200020006ff */
[--C-:B------:R-:W-:Y:S01]  /*6ef0*/  HADD2.F32 R45, -RZ, R47.reuse.H0_H0 ;  /* 0x2000002fff2d7230 */ /* 0x100fe20000004100 */
[----:B------:R-:W-:Y:S01]  /*6f00*/  F2FP.F16.E4M3.UNPACK_B R59, R76.H1 ;  /* 0x0000004cff3b723e */ /* 0x000fe200030006ff */
[----:B------:R-:W-:Y:S01]  /*6f10*/  HADD2.F32 R50, -RZ, R47.H1_H1 ;  /* 0x3000002fff327230 */ /* 0x000fe20000004100 */
[-C--:B------:R-:W-:Y:S01]  /*6f20*/  F2FP.F16.E4M3.UNPACK_B R61, R77.reuse ;  /* 0x0000004dff3d723e */ /* 0x080fe200020006ff */
[----:B------:R-:W-:Y:S01]  /*6f30*/  HADD2.F32 R47, -RZ, R49.H0_H0 ;  /* 0x20000031ff2f7230 */ /* 0x000fe20000004100 */
[----:B------:R-:W-:Y:S01]  /*6f40*/  F2FP.F16.E4M3.UNPACK_B R63, R77.H1 ;  /* 0x0000004dff3f723e */ /* 0x000fe200030006ff */
[----:B------:R-:W-:Y:S01]  /*6f50*/  HADD2.F32 R60, -RZ, R57.H1_H1 ;  /* 0x30000039ff3c7230 */ /* 0x000fe20000004100 */
[-C--:B------:R-:W-:Y:S01]  /*6f60*/  F2FP.F16.E4M3.UNPACK_B R65, R78.reuse ;  /* 0x0000004eff41723e */ /* 0x080fe200020006ff */
[----:B------:R-:W-:Y:S01]  /*6f70*/  HADD2.F32 R64, -RZ, R61.H1_H1 ;  /* 0x3000003dff407230 */ /* 0x000fe20000004100 */
[----:B------:R-:W-:Y:S01]  /*6f80*/  F2FP.F16.E4M3.UNPACK_B R67, R78.H1 ;  /* 0x0000004eff43723e */ /* 0x000fe200030006ff */
[----:B------:R-:W-:Y:S01]  /*6f90*/  HADD2.F32 R49, -RZ, R51.H0_H0 ;  /* 0x20000033ff317230 */ /* 0x000fe20000004100 */
[----:B------:R-:W-:Y:S01]  /*6fa0*/  ISETP.NE.AND P0, PT, R97, RZ, PT ;  /* 0x000000ff6100720c */ /* 0x000fe20003f05270 */
[----:B------:R-:W-:Y:S01]  /*6fb0*/  HADD2.F32 R68, -RZ, R65.H1_H1 ;  /* 0x30000041ff447230 */ /* 0x000fe20000004100 */
[----:B------:R-:W-:Y:S01]  /*6fc0*/  ISETP.NE.AND P6, PT, R102, RZ, PT ;  /* 0x000000ff6600720c */ /* 0x000fe20003fc5270 */
[----:B------:R-:W-:Y:S02]  /*6fd0*/  HADD2.F32 R54, -RZ, R51.H1_H1 ;  /* 0x30000033ff367230 */ /* 0x000fe40000004100 */
[C---:B---3--:R-:W-:Y:S01]  /*6fe0*/  FMUL R0, R38.reuse, R4 ;  /* 0x0000000426007220 */ /* 0x048fe20000400000 */
[C---:B------:R-:W-:Y:S01]  /*6ff0*/  FMUL R2, R38.reuse, R5 ;  /* 0x0000000526027220 */ /* 0x040fe20000400000 */
[C---:B------:R-:W-:Y:S01]  /*7000*/  FMUL R4, R38.reuse, R8 ;  /* 0x0000000826047220 */ /* 0x040fe20000400000 */
[C---:B------:R-:W-:Y:S01]  /*7010*/  FMUL R5, R38.reuse, R9 ;  /* 0x0000000926057220 */ /* 0x040fe20000400000 */
[C---:B------:R-:W-:Y:S01]  /*7020*/  FFMA R0, R41.reuse, R40, R0 ;  /* 0x0000002829007223 */ /* 0x040fe20000000000 */
[C---:B------:R-:W-:Y:S01]  /*7030*/  FFMA R2, R41.reuse, R42, R2 ;  /* 0x0000002a29027223 */ /* 0x040fe20000000002 */
[C---:B------:R-:W-:Y:S01]  /*7040*/  FMUL R8, R38.reuse, R12 ;  /* 0x0000000c26087220 */ /* 0x040fe20000400000 */
[C---:B------:R-:W-:Y:S01]  /*7050*/  FMUL R9, R38.reuse, R13 ;  /* 0x0000000d26097220 */ /* 0x040fe20000400000 */
[----:B------:R-:W-:Y:S02]  /*7060*/  HADD2.F32 R51, -RZ, R53.H0_H0 ;  /* 0x20000035ff337230 */ /* 0x000fe40000004100 */
[C---:B------:R-:W-:Y:S01]  /*7070*/  FMUL R12, R38.reuse, R16 ;  /* 0x00000010260c7220 */ /* 0x040fe20000400000 */
        /* <DEDUP_REMOVED lines=13> */
[C---:B------:R-:W-:Y:S01]  /*7150*/  FFMA R3, R41.reuse, R44, R3 ;  /* 0x0000002c29037223 */ /* 0x040fe20000000003 */
[----:B------:R-:W-:Y:S01]  /*7160*/  F2FP.F16.E4M3.UNPACK_B R40, R79 ;  /* 0x0000004fff28723e */ /* 0x000fe200020006ff */
[C---:B------:R-:W-:Y:S01]  /*7170*/  FFMA R7, R41.reuse, R46, R7 ;  /* 0x0000002e29077223 */ /* 0x040fe20000000007 */
[C---:B------:R-:W-:Y:S01]  /*7180*/  FFMA R4, R41.reuse, R43, R4 ;  /* 0x0000002b29047223 */ /* 0x040fe20000000004 */
[----:B------:R-:W-:Y:S01]  /*7190*/  F2FP.F16.E4M3.UNPACK_B R42, R79.H1 ;  /* 0x0000004fff2a723e */ /* 0x000fe200030006ff */
[C---:B------:R-:W-:Y:S01]  /*71a0*/  FFMA R5, R41.reuse, R48, R5 ;  /* 0x0000003029057223 */ /* 0x040fe20000000005 */
[----:B------:R-:W-:Y:S01]  /*71b0*/  FFMA R6, R41, R45, R6 ;  /* 0x0000002d29067223 */ /* 0x000fe20000000006 */
[----:B------:R-:W-:Y:S01]  /*71c0*/  F2FP.SATFINITE.E4M3.F32.PACK_AB_MERGE_C R99, R7, R3, RZ ;  /* 0x000000030763723e */ /* 0x000fe200048070ff */
[C---:B------:R-:W-:Y:S01]  /*71d0*/  FFMA R11, R41.reuse, R50, R11 ;  /* 0x00000032290b7223 */ /* 0x040fe2000000000b */
[C---:B------:R-:W-:Y:S01]  /*71e0*/  FFMA R8, R41.reuse, R47, R8 ;  /* 0x0000002f29087223 */ /* 0x040fe20000000008 */
[----:B------:R-:W-:Y:S01]  /*71f0*/  FMUL R10, R38, R14 ;  /* 0x0000000e260a7220 */ /* 0x000fe20000400000 */
[----:B------:R-:W-:Y:S01]  /*7200*/  F2FP.SATFINITE.E4M3.F32.PACK_AB_MERGE_C R104, R2, R0, R99 ;  /* 0x000000000268723e */ /* 0x000fe20004807063 */
[----:B------:R-:W-:Y:S01]  /*7210*/  FFMA R9, R41, R52, R9 ;  /* 0x0000003429097223 */ /* 0x000fe20000000009 */
[----:B------:R-:W-:Y:S01]  /*7220*/  F2FP.SATFINITE.E4M3.F32.PACK_AB_MERGE_C R105, R11, R6, RZ ;  /* 0x000000060b69723e */ /* 0x000fe200048070ff */
[----:B------:R-:W-:Y:S01]  /*7230*/  FFMA R10, R41, R49, R10 ;  /* 0x00000031290a7223 */ /* 0x000fe2000000000a */
[----:B------:R-:W-:Y:S01]  /*7240*/  IADD3 R99, PT, PT, R112, R103, RZ ;  /* 0x0000006770637210 */ /* 0x000fe20007ffe0ff */
[C---:B------:R-:W-:Y:S01]  /*7250*/  FMUL R15, R38.reuse, R15 ;  /* 0x0000000f260f7220 */ /* 0x040fe20000400000 */
[--C-:B------:R-:W-:Y:S01]  /*7260*/  HADD2.F32 R53, -RZ, R55.reuse.H0_H0 ;  /* 0x20000037ff357230 */ /* 0x100fe20000004100 */
[----:B------:R-:W-:Y:S01]  /*7270*/  F2FP.SATFINITE.E4M3.F32.PACK_AB_MERGE_C R105, R5, R4, R105 ;  /* 0x000000040569723e */ /* 0x000fe20004807069 */
[----:B------:R-:W-:Y:S02]  /*7280*/  HADD2.F32 R58, -RZ, R55.H1_H1 ;  /* 0x30000037ff3a7230 */ /* 0x000fe40000004100 */
[C---:B------:R-:W-:Y:S01]  /*7290*/  FFMA R15, R41.reuse, R54, R15 ;  /* 0x00000036290f7223 */ /* 0x040fe2000000000f */
[C---:B------:R-:W-:Y:S01]  /*72a0*/  FFMA R12, R41.reuse, R51, R12 ;  /* 0x00000033290c7223 */ /* 0x040fe2000000000c */
[C---:B------:R-:W-:Y:S01]  /*72b0*/  FFMA R13, R41.reuse, R56, R13 ;  /* 0x00000038290d7223 */ /* 0x040fe2000000000d */
[----:B------:R-:W-:Y:S02]  /*72c0*/  HADD2.F32 R55, -RZ, R57.H0_H0 ;  /* 0x20000039ff377230 */ /* 0x000fe40000004100 */
[C---:B------:R-:W-:Y:S01]  /*72d0*/  FMUL R14, R38.reuse, R18 ;  /* 0x00000012260e7220 */ /* 0x040fe20000400000 */
[C---:B------:R-:W-:Y:S01]  /*72e0*/  FMUL R19, R38.reuse, R19 ;  /* 0x0000001326137220 */ /* 0x040fe20000400000 */
[--C-:B------:R-:W-:Y:S02]  /*72f0*/  HADD2.F32 R57, -RZ, R59.reuse.H0_H0 ;  /* 0x2000003bff397230 */ /* 0x100fe40000004100 */
[C---:B------:R-:W-:Y:S01]  /*7300*/  FMUL R18, R38.reuse, R22 ;  /* 0x0000001626127220 */ /* 0x040fe20000400000 */
[C---:B------:R-:W-:Y:S01]  /*7310*/  FFMA R14, R41.reuse, R53, R14 ;  /* 0x00000035290e7223 */ /* 0x040fe2000000000e */
[----:B------:R-:W-:Y:S02]  /*7320*/  HADD2.F32 R62, -RZ, R59.H1_H1 ;  /* 0x3000003bff3e7230 */ /* 0x000fe40000004100 */
[C---:B------:R-:W-:Y:S01]  /*7330*/  FFMA R19, R41.reuse, R58, R19 ;  /* 0x0000003a29137223 */ /* 0x040fe20000000013 */
[----:B------:R-:W-:Y:S02]  /*7340*/  HADD2.F32 R59, -RZ, R61.H0_H0 ;  /* 0x2000003dff3b7230 */ /* 0x000fe40000004100 */
[C---:B------:R-:W-:Y:S01]  /*7350*/  FMUL R23, R38.reuse, R23 ;  /* 0x0000001726177220 */ /* 0x040fe20000400000 */
[C---:B------:R-:W-:Y:S01]  /*7360*/  FFMA R16, R41.reuse, R55, R16 ;  /* 0x0000003729107223 */ /* 0x040fe20000000010 */
[C---:B------:R-:W-:Y:S01]  /*7370*/  FFMA R17, R41.reuse, R60, R17 ;  /* 0x0000003c29117223 */ /* 0x040fe20000000011 */
[--C-:B------:R-:W-:Y:S02]  /*7380*/  HADD2.F32 R61, -RZ, R63.reuse.H0_H0 ;  /* 0x2000003fff3d7230 */ /* 0x100fe40000004100 */
[C---:B------:R-:W-:Y:S01]  /*7390*/  FFMA R18, R41.reuse, R57, R18 ;  /* 0x0000003929127223 */ /* 0x040fe20000000012 */
[----:B------:R-:W-:Y:S02]  /*73a0*/  HADD2.F32 R66, -RZ, R63.H1_H1 ;  /* 0x3000003fff427230 */ /* 0x000fe40000004100 */
[C---:B------:R-:W-:Y:S01]  /*73b0*/  FMUL R22, R38.reuse, R26 ;  /* 0x0000001a26167220 */ /* 0x040fe20000400000 */
[----:B------:R-:W-:Y:S02]  /*73c0*/  HADD2.F32 R63, -RZ, R65.H0_H0 ;  /* 0x20000041ff3f7230 */ /* 0x000fe40000004100 */
[C---:B------:R-:W-:Y:S01]  /*73d0*/  FFMA R23, R41.reuse, R62, R23 ;  /* 0x0000003e29177223 */ /* 0x040fe20000000017 */
[C---:B------:R-:W-:Y:S01]  /*73e0*/  FMUL R27, R38.reuse, R27 ;  /* 0x0000001b261b7220 */ /* 0x040fe20000400000 */
[C---:B------:R-:W-:Y:S01]  /*73f0*/  FFMA R20, R41.reuse, R59, R20 ;  /* 0x0000003b29147223 */ /* 0x040fe20000000014 */
[C---:B------:R-:W-:Y:S01]  /*7400*/  FFMA R21, R41.reuse, R64, R21 ;  /* 0x0000004029157223 */ /* 0x040fe20000000015 */
[--C-:B------:R-:W-:Y:S02]  /*7410*/  HADD2.F32 R65, -RZ, R67.reuse.H0_H0 ;  /* 0x20000043ff417230 */ /* 0x100fe40000004100 */
[C---:B------:R-:W-:Y:S01]  /*7420*/  FFMA R22, R41.reuse, R61, R22 ;  /* 0x0000003d29167223 */ /* 0x040fe20000000016 */
[----:B------:R-:W-:Y:S02]  /*7430*/  HADD2.F32 R70, -RZ, R67.H1_H1 ;  /* 0x30000043ff467230 */ /* 0x000fe40000004100 */
[C---:B------:R-:W-:Y:S01]  /*7440*/  FMUL R26, R38.reuse, R30 ;  /* 0x0000001e261a7220 */ /* 0x040fe20000400000 */
[--C-:B------:R-:W-:Y:S02]  /*7450*/  HADD2.F32 R67, -RZ, R40.reuse.H0_H0 ;  /* 0x20000028ff437230 */ /* 0x100fe40000004100 */
[C---:B------:R-:W-:Y:S01]  /*7460*/  FFMA R27, R41.reuse, R66, R27 ;  /* 0x00000042291b7223 */ /* 0x040fe2000000001b */
[C---:B------:R-:W-:Y:S01]  /*7470*/  FMUL R31, R38.reuse, R31 ;  /* 0x0000001f261f7220 */ /* 0x040fe20000400000 */
[C---:B------:R-:W-:Y:S01]  /*7480*/  FFMA R24, R41.reuse, R63, R24 ;  /* 0x0000003f29187223 */ /* 0x040fe20000000018 */
[----:B------:R-:W-:Y:S02]  /*7490*/  HADD2.F32 R40, -RZ, R40.H1_H1 ;  /* 0x30000028ff287230 */ /* 0x000fe40000004100 */
[C---:B------:R-:W-:Y:S01]  /*74a0*/  FFMA R25, R41.reuse, R68, R25 ;  /* 0x0000004429197223 */ /* 0x040fe20000000019 */
[--C-:B------:R-:W-:Y:S02]  /*74b0*/  HADD2.F32 R69, -RZ, R42.reuse.H0_H0 ;  /* 0x2000002aff457230 */ /* 0x100fe40000004100 */
[C---:B------:R-:W-:Y:S01]  /*74c0*/  FFMA R26, R41.reuse, R65, R26 ;  /* 0x00000041291a7223 */ /* 0x040fe2000000001a */
[----:B------:R-:W-:Y:S02]  /*74d0*/  HADD2.F32 R42, -RZ, R42.H1_H1 ;  /* 0x3000002aff2a7230 */ /* 0x000fe40000004100 */
[C---:B------:R-:W-:Y:S01]  /*74e0*/  FMUL R30, R38.reuse, R34 ;  /* 0x00000022261e7220 */ /* 0x040fe20000400000 */
[----:B------:R-:W-:Y:S01]  /*74f0*/  FFMA R31, R41, R70, R31 ;  /* 0x00000046291f7223 */ /* 0x000fe2000000001f */
[----:B------:R-:W-:Y:S01]  /*7500*/  FMUL R35, R38, R35 ;  /* 0x0000002326237220 */ /* 0x000fe20000400000 */
[----:B------:R-:W-:Y:S01]  /*7510*/  F2FP.SATFINITE.E4M3.F32.PACK_AB_MERGE_C R106, R15, R10, RZ ;  /* 0x0000000a0f6a723e */ /* 0x000fe200048070ff */
[----:B------:R-:W-:Y:S01]  /*7520*/  FFMA R28, R41, R67, R28 ;  /* 0x00000043291c7223 */ /* 0x000fe2000000001c */
[----:B------:R-:W-:Y:S01]  /*7530*/  F2FP.SATFINITE.E4M3.F32.PACK_AB_MERGE_C R107, R19, R14, RZ ;  /* 0x0000000e136b723e */ /* 0x000fe200048070ff */
[C---:B------:R-:W-:Y:S01]  /*7540*/  FFMA R29, R41.reuse, R40, R29 ;  /* 0x00000028291d7223 */ /* 0x040fe2000000001d */
[C---:B------:R-:W-:Y:S01]  /*7550*/  FFMA R30, R41.reuse, R69, R30 ;  /* 0x00000045291e7223 */ /* 0x040fe2000000001e */
[----:B------:R-:W-:Y:S01]  /*7560*/  FFMA R35, R41, R42, R35 ;  /* 0x0000002a29237223 */ /* 0x000fe20000000023 */
[----:B------:R-:W-:Y:S02]  /*7570*/  F2FP.SATFINITE.E4M3.F32.PACK_AB_MERGE_C R106, R9, R8, R106 ;  /* 0x00000008096a723e */ /* 0x000fe4000480706a */
[----:B------:R-:W-:Y:S02]  /*7580*/  F2FP.SATFINITE.E4M3.F32.PACK_AB_MERGE_C R107, R13, R12, R107 ;  /* 0x0000000c0d6b723e */ /* 0x000fe4000480706b */
[----:B------:R-:W-:Y:S02]  /*7590*/  F2FP.SATFINITE.E4M3.F32.PACK_AB_MERGE_C R108, R23, R18, RZ ;  /* 0x00000012176c723e */ /* 0x000fe400048070ff */
[----:B------:R-:W-:Y:S01]  /*75a0*/  F2FP.SATFINITE.E4M3.F32.PACK_AB_MERGE_C R109, R27, R22, RZ ;  /* 0x000000161b6d723e */ /* 0x000fe200048070ff */
[----:B------:R1:W-:Y:S01]  /*75b0*/  STS.128 [R84+UR44+0x4400], R104 ;  /* 0x0044006854007988 */ /* 0x0003e20008000c2c */
[----:B------:R-:W-:Y:S02]  /*75c0*/  F2FP.SATFINITE.E4M3.F32.PACK_AB_MERGE_C R113, R31, R26, RZ ;  /* 0x0000001a1f71723e */ /* 0x000fe400048070ff */
[----:B------:R-:W-:Y:S02]  /*75d0*/  F2FP.SATFINITE.E4M3.F32.PACK_AB_MERGE_C R114, R35, R30, RZ ;  /* 0x0000001e2372723e */ /* 0x000fe400048070ff */
[----:B------:R-:W-:Y:S02]  /*75e0*/  F2FP.SATFINITE.E4M3.F32.PACK_AB_MERGE_C R108, R17, R16, R108 ;  /* 0x00000010116c723e */ /* 0x000fe4000480706c */
[----:B------:R-:W-:Y:S02]  /*75f0*/  F2FP.SATFINITE.E4M3.F32.PACK_AB_MERGE_C R109, R21, R20, R109 ;  /* 0x00000014156d723e */ /* 0x000fe4000480706d */
[----:B------:R-:W-:Y:S02]  /*7600*/  F2FP.SATFINITE.E4M3.F32.PACK_AB_MERGE_C R110, R25, R24, R113 ;  /* 0x00000018196e723e */ /* 0x000fe40004807071 */
[----:B------:R-:W-:Y:S02]  /*7610*/  F2FP.SATFINITE.E4M3.F32.PACK_AB_MERGE_C R111, R29, R28, R114 ;  /* 0x0000001c1d6f723e */ /* 0x000fe40004807072 */
[----:B------:R-:W-:Y:S02]  /*7620*/  LEA R112, R93, UR44, 0x3 ;  /* 0x0000002c5d707c11 */ /* 0x000fe4000f8e18ff */
[----:B------:R-:W-:Y:S01]  /*7630*/  @P6 SHF.L.U32 R113, R91, 0x1f, RZ ;  /* 0x0000001f5b716819 */ /* 0x000fe200000006ff */
[----:B------:R1:W-:Y:S01]  /*7640*/  STS.128 [R99+0x4410], R108 ;  /* 0x0044106c63007388 */ /* 0x0003e20000000c00 */
[----:B------:R-:W-:Y:S01]  /*7650*/  @!PT LDS RZ, [RZ] ;  /* 0x00000000fffff984 */ /* 0x000fe20000000800 */
[----:B------:R-:W-:Y:S01]  /*7660*/  @!PT LDS RZ, [RZ] ;  /* 0x00000000fffff984 */ /* 0x000fe20000000800 */
[----:B------:R-:W-:Y:S01]  /*7670*/  @!PT LDS RZ, [RZ] ;  /* 0x00000000fffff984 */ /* 0x000fe20000000800 */
[----:B------:R-:W-:Y:S01]  /*7680*/  @!PT LDS RZ, [RZ] ;  /* 0x00000000fffff984 */ /* 0x000fe20000000800 */
[----:B------:R2:W-:Y:S07]  /*7690*/  MEMBAR.ALL.CTA ;  /* 0x0000000000007992 */ /* 0x0005ee0000008000 */
[----:B--2---:R-:W2:Y:S02]  /*76a0*/  FENCE.VIEW.ASYNC.S ;  /* 0x00000000000073c6 */ /* 0x004ea40000000000 */
[----:B--2---:R-:W-:Y:S06]  /*76b0*/  BAR.SYNC.DEFER_BLOCKING 0x1, 0x80 ;  /* 0x0042000000007b1d */ /* 0x004fec0000010000 */
[----:B------:R-:W-:Y:S05]  /*76c0*/  @P0 BRA `(.L_x_123) ;  /* 0x0000000000280947 */ /* 0x000fea0003800000 */
[----:B------:R-:W-:Y:S01]  /*76d0*/  UIADD3 UR4, UPT, UPT, UR44, 0x4400, URZ ;  /* 0x000044002c047890 */ /* 0x000fe2000fffe0ff */
[----:B------:R-:W-:Y:S05]  /*76e0*/  UMOV UR51, UR36 ;  /* 0x0000002400337c82 */ /* 0x000fea0008000000 */
[----:B------:R-:W-:Y:S01]  /*76f0*/  MOV R96, UR4 ;  /* 0x0000000400607c02 */ /* 0x000fe20008000f00 */
[----:B------:R-:W-:Y:S03]  /*7700*/  UIADD3 UR4, UP0, UPT, UR62, 0x680, URZ ;  /* 0x000006803e047890 */ /* 0x000fe6000ff1e0ff */
[----:B------:R-:W-:Y:S01]  /*7710*/  R2UR UR48, R96 ;  /* 0x00000000603072ca */ /* 0x000fe200000e0000 */
[----:B------:R-:W-:Y:S11]  /*7720*/  UIADD3.X UR5, UPT, UPT, URZ, UR63, URZ, UP0, !UPT ;  /* 0x0000003fff057290 */ /* 0x000ff600087fe4ff */
[----:B------:R-:W-:Y:S01]  /*7730*/  @!UPT UIADD3 URZ, UPT, UPT, URZ, URZ, URZ ;  /* 0x000000fffffff290 */ /* 0x000fe2000fffe0ff */
[----:B------:R2:W-:Y:S01]  /*7740*/  UTMASTG.3D [UR48], [UR4] ;  /* 0x00000030040073b5 */ /* 0x0005e20008010000 */
[----:B------:R0:W-:Y:S01]  /*7750*/  UTMACMDFLUSH ;  /* 0x00000000000079b7 */ /* 0x0001e20000000000 */
[----:B--2---:R-:W-:Y:S04]  /*7760*/  DEPBAR.LE SB0, 0x1 ;  /* 0x000080400000791a */ /* 0x004fe80000000000 */
.L_x_123:
[----:B------:R-:W-:Y:S05]  /*7770*/  BSYNC.RECONVERGENT B0 ;  /* 0x0000000000007941 */ /* 0x000fea0003800200 */
.L_x_122:
[----:B------:R-:W-:Y:S06]  /*7780*/  BAR.SYNC.DEFER_BLOCKING 0x1, 0x80 ;  /* 0x0042000000007b1d */ /* 0x000fec0000010000 */
[----:B------:R-:W2:Y:S01]  /*7790*/  @P6 SYNCS.PHASECHK.TRANS64.TRYWAIT P0, [R112+URZ+0x140], R113 ;  /* 0x00014071700065a7 */ /* 0x000ea200080011ff */
[----:B------:R-:W-:Y:S01]  /*77a0*/  BSSY B1, `(.L_x_124) ;  /* 0x0000020000017945 */ /* 0x000fe20003800000 */
[----:B--2---:R-:W-:Y:S03]  /*77b0*/  @P6 SEL R100, RZ, 0x1, !P0 ;  /* 0x00000001ff646807 */ /* 0x004fe60004000000 */
[----:B------:R-:W-:Y:S05]  /*77c0*/  @!P6 BRA `(.L_x_125) ;  /* 0x000000000074e947 */ /* 0x000fea0003800000 */
[----:B------:R-:W-:Y:S01]  /*77d0*/  ISETP.NE.AND P1, PT, R101, RZ, PT ;  /* 0x000000ff6500720c */ /* 0x000fe20003f25270 */
[----:B------:R-:W2:Y:S01]  /*77e0*/  S2R R0, SR_CgaCtaId ;  /* 0x0000000000007919 */ /* 0x000ea20000008800 */
[----:B------:R-:W-:Y:S01]  /*77f0*/  ISETP.NE.AND P0, PT, R100, RZ, PT ;  /* 0x000000ff6400720c */ /* 0x000fe20003f05270 */
[----:B------:R-:W-:Y:S10]  /*7800*/  BSSY B0, `(.L_x_126) ;  /* 0x0000008000007945 */ /* 0x000ff40003800000 */
[----:B------:R-:W-:Y:S05]  /*7810*/  @P1 IMAD R2, R93, 0x1000, R84 ;  /* 0x000010005d021824 */ /* 0x000fea00078e0254 */
[----:B------:R-:W-:Y:S05]  /*7820*/  @P1 IADD3 R4, PT, PT, R2, UR44, RZ ;  /* 0x0000002c02041c10 */ /* 0x000fea000fffe0ff */
[----:B------:R-:W-:Y:S01]  /*7830*/  @P1 IMAD.IADD R4, R4, 0x1, R103 ;  /* 0x0000000104041824 */ /* 0x000fe200078e0267 */
[----:B------:R-:W-:Y:S06]  /*7840*/  @P0 BRA `(.L_x_127) ;  /* 0x00000000000c0947 */ /* 0x000fec0003800000 */
[----:B------:R-:W-:Y:S04]  /*7850*/  SHF.L.U32 R3, R91, 0x1f, RZ ;  /* 0x0000001f5b037819 */ /* 0x000fe800000006ff */
[----:B------:R-:W3:Y:S02]  /*7860*/  SYNCS.PHASECHK.TRANS64.TRYWAIT P0, [R112+URZ+0x140], R3 ;  /* 0x00014003700075a7 */ /* 0x000ee400080011ff */
[----:B---3--:R-:W-:Y:S05]  /*7870*/  @!P0 BRA `(.L_x_128) ;  /* 0x0000003800448947 */ /* 0x008fea0003800000 */
.L_x_127:
[----:B------:R-:W-:Y:S05]  /*7880*/  BSYNC B0 ;  /* 0x0000000000007941 */ /* 0x000fea0003800000 */
.L_x_126:
[----:B------:R-:W-:Y:S01]  /*7890*/  ISETP.NE.AND P0, PT, R101, RZ, PT ;  /* 0x000000ff6500720c */ /* 0x000fe20003f05270 */
[----:B---3--:R-:W-:Y:S02]  /*78a0*/  VIADD R3, R112, 0x160 ;  /* 0x0000016070037836 */ /* 0x008fe40000000000 */
[----:B------:R-:W-:Y:S03]  /*78b0*/  VIADD R93, R93, 0x1 ;  /* 0x000000015d5d7836 */ /* 0x000fe60000000000 */
[----:B--2---:R-:W-:Y:S07]  /*78c0*/  PRMT R0, R0, 0x654, R3 ;  /* 0x0000065400007816 */ /* 0x004fee0000000003 */
[----:B------:R2:W3:Y:S04]  /*78d0*/  @P0 LDS.128 R72, [R2+UR44+0x400] ;  /* 0x0004002c02480984 */ /* 0x0004e80008000c00 */
[----:B------:R2:W4:Y:S01]  /*78e0*/  @P0 LDS.128 R76, [R4+0x410] ;  /* 0x00041000044c0984 */ /* 0x0005220000000c00 */
        /* <DEDUP_REMOVED lines=10> */
[----:B--23--:R-:W-:Y:S02]  /*7990*/  LOP3.LUT R91, R91, R0, RZ, 0x3c, !PT ;  /* 0x000000005b5b7212 */ /* 0x00cfe400078e3cff */
.L_x_125:
[----:B------:R-:W-:Y:S05]  /*79a0*/  BSYNC B1 ;  /* 0x0000000000017941 */ /* 0x000fea0003800000 */
.L_x_124:
[----:B------:R-:W-:Y:S05]  /*79b0*/  VIADD R3, R39, 0x40 ;  /* 0x0000004027037836 */ /* 0x000fea0000000000 */
[----:B------:R-:W-:Y:S04]  /*79c0*/  SHF.R.U32.HI R3, RZ, 0x15, R3 ;  /* 0x00000015ff037819 */ /* 0x000fe80000011603 */
[----:B------:R-:W-:Y:S11]  /*79d0*/  LOP3.LUT P0, RZ, R3, 0x3, R86, 0x48, !PT ;  /* 0x0000000303ff7812 */ /* 0x000ff60007804856 */
[----:B------:R-:W-:Y:S02]  /*79e0*/  @!UPT UIADD3 URZ, UPT, UPT, URZ, URZ, URZ ;  /* 0x000000fffffff290 */ /* 0x000fe4000fffe0ff */
[----:B------:R-:W-:Y:S05]  /*79f0*/  @!P0 BRA `(.L_x_129) ;  /* 0x0000000000408947 */ /* 0x000fea0003800000 */
[----:B------:R-:W2:Y:S01]  /*7a00*/  LDCU.64 UR8, c[0x4][0x78] ;  /* 0x01000f00ff0877ac */ /* 0x000ea20008000a00 */
[----:B------:R-:W-:Y:S01]  /*7a10*/  MOV R3, 0x0 ;  /* 0x0000000000037802 */ /* 0x000fe20000000f00 */
[----:B------:R-:W-:Y:S02]  /*7a20*/  HFMA2 R12, -RZ, RZ, 0, 5.9604644775390625e-08 ;  /* 0x00000001ff0c7431 */ /* 0x000fe400000001ff */
[----:B------:R-:W-:Y:S02]  /*7a30*/  IMAD.MOV.U32 R8, RZ, RZ, 0x192 ;  /* 0x00000192ff087424 */ /* 0x000fe400078e00ff */
[----:B------:R-:W-:Y:S01]  /*7a40*/  IMAD.MOV.U32 R13, RZ, RZ, RZ ;  /* 0x000000ffff0d7224 */ /* 0x000fe200078e00ff */
[----:B------:R-:W3:Y:S01]  /*7a50*/  LDCU.64 UR6, c[0x4][0x80] ;  /* 0x01001000ff0677ac */ /* 0x000ee20008000a00 */
[----:B------:R-:W1:Y:S01]  /*7a60*/  LDC.64 R2, c[0x4][R3] ;  /* 0x0100000003027b82 */ /* 0x000e620000000a00 */
[----:B------:R-:W5:Y:S01]  /*7a70*/  LDCU.64 UR4, c[0x4][0x18] ;  /* 0x01000300ff0477ac */ /* 0x000f620008000a00 */
[----:B--2---:R-:W-:Y:S01]  /*7a80*/  MOV R5, UR9 ;  /* 0x0000000900057c02 */ /* 0x004fe20008000f00 */
[----:B------:R-:W-:Y:S01]  /*7a90*/  IMAD.U32 R4, RZ, RZ, UR8 ;  /* 0x00000008ff047e24 */ /* 0x000fe2000f8e00ff */
[----:B---3--:R-:W-:Y:S01]  /*7aa0*/  MOV R7, UR7 ;  /* 0x0000000700077c02 */ /* 0x008fe20008000f00 */
[----:B------:R-:W-:Y:S01]  /*7ab0*/  IMAD.U32 R6, RZ, RZ, UR6 ;  /* 0x00000006ff067e24 */ /* 0x000fe2000f8e00ff */
[----:B-----5:R-:W-:Y:S01]  /*7ac0*/  MOV R11, UR5 ;  /* 0x00000005000b7c02 */ /* 0x020fe20008000f00 */
[----:B------:R-:W-:Y:S02]  /*7ad0*/  IMAD.U32 R10, RZ, RZ, UR4 ;  /* 0x00000004ff0a7e24 */ /* 0x000fe4000f8e00ff */
[----:B------:R-:W-:Y:S07]  /*7ae0*/  LEPC R20, `(.L_x_129) ;  /* 0x000000001014794e */ /* 0x000fee0000000000 */
[----:B-1--4-:R-:W-:Y:S05]  /*7af0*/  CALL.ABS.NOINC R2 ;  /* 0x0000000002007343 */ /* 0x012fea0003c00000 */
.L_x_129:
        /* <DEDUP_REMOVED lines=14> */
[----:B------:R-:W-:Y:S01]  /*7be0*/  F2FP.F16.E4M3.UNPACK_B R54, R75 ;  /* 0x0000004bff36723e */ /* 0x000fe200020006ff */
[----:B------:R-:W-:Y:S01]  /*7bf0*/  LDTM.16dp32bit_t0_t15.x32 R4, tmem[UR4+0x40] ;  /* 0x00004004000479ee */ /* 0x000fe20008a80000 */
[----:B------:R-:W2:Y:S01]  /*7c00*/  LDTM.16dp32bit_t16_t31.x32 R4, tmem[UR4+0x60] ;  /* 0x00006004000479ee */ /* 0x000ea20008aa0000 */
[----:B------:R-:W-:Y:S01]  /*7c10*/  HADD2.F32 R46, -RZ, R46.H1_H1 ;  /* 0x3000002eff2e7230 */ /* 0x000fe20000004100 */
[----:B----4-:R-:W-:Y:S01]  /*7c20*/  F2FP.F16.E4M3.UNPACK_B R58, R76 ;  /* 0x0000004cff3a723e */ /* 0x010fe200020006ff */
[--C-:B------:R-:W-:Y:S01]  /*7c30*/  HADD2.F32 R49, -RZ, R50.reuse.H0_H0 ;  /* 0x20000032ff317230 */ /* 0x100fe20000004100 */
[----:B------:R-:W-:Y:S01]  /*7c40*/  F2FP.F16.E4M3.UNPACK_B R62, R77 ;  /* 0x0000004dff3e723e */ /* 0x000fe200020006ff */
[----:B------:R-:W-:Y:S01]  /*7c50*/  HADD2.F32 R50, -RZ, R50.H1_H1 ;  /* 0x30000032ff327230 */ /* 0x000fe20000004100 */
[----:B------:R-:W-:Y:S01]  /*7c60*/  F2FP.F16.E4M3.UNPACK_B R66, R78 ;  /* 0x0000004eff42723e */ /* 0x000fe200020006ff */
[--C-:B------:R-:W-:Y:S01]  /*7c70*/  HADD2.F32 R53, -RZ, R54.reuse.H0_H0 ;  /* 0x20000036ff357230 */ /* 0x100fe20000004100 */
[----:B------:R-:W-:Y:S01]  /*7c80*/  F2FP.F16.E4M3.UNPACK_B R70, R79 ;  /* 0x0000004fff46723e */ /* 0x000fe200020006ff */
[----:B------:R-:W-:Y:S01]  /*7c90*/  HADD2.F32 R54, -RZ, R54.H1_H1 ;  /* 0x30000036ff367230 */ /* 0x000fe20000004100 */
[----:B------:R-:W-:Y:S01]  /*7ca0*/  F2FP.F16.E4M3.UNPACK_B R56, R75.H1 ;  /* 0x0000004bff38723e */ /* 0x000fe200030006ff */
[--C-:B------:R-:W-:Y:S01]  /*7cb0*/  HADD2.F32 R57, -RZ, R58.reuse.H0_H0 ;  /* 0x2000003aff397230 */ /* 0x100fe20000004100 */
[----:B------:R-:W-:Y:S01]  /*7cc0*/  F2FP.F16.E4M3.UNPACK_B R60, R76.H1 ;  /* 0x0000004cff3c723e */ /* 0x000fe200030006ff */
[----:B------:R-:W-:Y:S01]  /*7cd0*/  HADD2.F32 R58, -RZ, R58.H1_H1 ;  /* 0x3000003aff3a7230 */ /* 0x000fe20000004100 */
[----:B------:R-:W-:Y:S01]  /*7ce0*/  F2FP.F16.E4M3.UNPACK_B R64, R77.H1 ;  /* 0x0000004dff40723e */ /* 0x000fe200030006ff */
[--C-:B------:R-:W-:Y:S01]  /*7cf0*/  HADD2.F32 R61, -RZ, R62.reuse.H0_H0 ;  /* 0x2000003eff3d7230 */ /* 0x100fe20000004100 */
[----:B------:R-:W-:Y:S01]  /*7d00*/  F2FP.F16.E4M3.UNPACK_B R68, R78.H1 ;  /* 0x0000004eff44723e */ /* 0x000fe200030006ff */
[----:B------:R-:W-:Y:S01]  /*7d10*/  HADD2.F32 R62, -RZ, R62.H1_H1 ;  /* 0x3000003eff3e7230 */ /* 0x000fe20000004100 */
[----:B------:R-:W-:Y:S01]  /*7d20*/  ISETP.NE.AND P0, PT, R97, RZ, PT ;  /* 0x000000ff6100720c */ /* 0x000fe20003f05270 */
[--C-:B------:R-:W-:Y:S01]  /*7d30*/  HADD2.F32 R65, -RZ, R66.reuse.H0_H0 ;  /* 0x20000042ff417230 */ /* 0x100fe20000004100 */
[----:B------:R-:W-:Y:S01]  /*7d40*/  ISETP.NE.AND P6, PT, R102, RZ, PT ;  /* 0x000000ff6600720c */ /* 0x000fe20003fc5270 */
[----:B------:R-:W-:Y:S02]  /*7d50*/  HADD2.F32 R66, -RZ, R66.H1_H1 ;  /* 0x30000042ff427230 */ /* 0x000fe40000004100 */
[--C-:B------:R-:W-:Y:S02]  /*7d60*/  HADD2.F32 R69, -RZ, R70.reuse.H0_H0 ;  /* 0x20000046ff457230 */ /* 0x100fe40000004100 */
[C---:B--2---:R-:W-:Y:S01]  /*7d70*/  FMUL R0, R38.reuse, R4 ;  /* 0x0000000426007220 */ /* 0x044fe20000400000 */
[C---:B------:R-:W-:Y:S01]  /*7d80*/  FMUL R2, R38.reuse, R5 ;  /* 0x0000000526027220 */ /* 0x040fe20000400000 */
[C---:B------:R-:W-:Y:S01]  /*7d90*/  FMUL R4, R38.reuse, R8 ;  /* 0x0000000826047220 */ /* 0x040fe20000400000 */
[C---:B------:R-:W-:Y:S01]  /*7da0*/  FMUL R5, R38.reuse, R9 ;  /* 0x0000000926057220 */ /* 0x040fe20000400000 */
[C---:B------:R-:W-:Y:S01]  /*7db0*/  FFMA R0, R41.reuse, R40, R0 ;  /* 0x0000002829007223 */ /* 0x040fe20000000000 */
[C---:B------:R-:W-:Y:S01]  /*7dc0*/  FFMA R2, R41.reuse, R43, R2 ;  /* 0x0000002b29027223 */ /* 0x040fe20000000002 */
        /* <DEDUP_REMOVED lines=10> */
[----:B------:R-:W-:Y:S02]  /*7e70*/  HADD2.F32 R70, -RZ, R70.H1_H1 ;  /* 0x30000046ff467230 */ /* 0x000fe40000004100 */
[C---:B------:R-:W-:Y:S01]  /*7e80*/  FMUL R28, R38.reuse, R32 ;  /* 0x00000020261c7220 */ /* 0x040fe20000400000 */
[C---:B------:R-:W-:Y:S01]  /*7e90*/  FMUL R29, R38.reuse, R33 ;  /* 0x00000021261d7220 */ /* 0x040fe20000400000 */
[C---:B------:R-:W-:Y:S01]  /*7ea0*/  FMUL R3, R38.reuse, R6 ;  /* 0x0000000626037220 */ /* 0x040fe20000400000 */
[C---:B------:R-:W-:Y:S01]  /*7eb0*/  FMUL R7, R38.reuse, R7 ;  /* 0x0000000726077220 */ /* 0x040fe20000400000 */
[--C-:B------:R-:W-:Y:S02]  /*7ec0*/  HADD2.F32 R47, -RZ, R48.reuse.H0_H0 ;  /* 0x20000030ff2f7230 */ /* 0x100fe40000004100 */
[C---:B------:R-:W-:Y:S01]  /*7ed0*/  FMUL R6, R38.reuse, R10 ;  /* 0x0000000a26067220 */ /* 0x040fe20000400000 */
[C---:B------:R-:W-:Y:S01]  /*7ee0*/  FFMA R3, R41.reuse, R42, R3 ;  /* 0x0000002a29037223 */ /* 0x040fe20000000003 */
[----:B------:R-:W-:Y:S02]  /*7ef0*/  HADD2.F32 R48, -RZ, R48.H1_H1 ;  /* 0x30000030ff307230 */ /* 0x000fe40000004100 */
[C---:B------:R-:W-:Y:S01]  /*7f00*/  FFMA R7, R41.reuse, R44, R7 ;  /* 0x0000002c29077223 */ /* 0x040fe20000000007 */
[C---:B------:R-:W-:Y:S01]  /*7f10*/  FFMA R4, R41.reuse, R45, R4 ;  /* 0x0000002d29047223 */ /* 0x040fe20000000004 */
[C---:B------:R-:W-:Y:S01]  /*7f20*/  FFMA R5, R41.reuse, R46, R5 ;  /* 0x0000002e29057223 */ /* 0x040fe20000000005 */
[----:B------:R-:W-:Y:S01]  /*7f30*/  FFMA R6, R41, R47, R6 ;  /* 0x0000002f29067223 */ /* 0x000fe20000000006 */
[----:B------:R-:W-:Y:S01]  /*7f40*/  FMUL R11, R38, R11 ;  /* 0x0000000b260b7220 */ /* 0x000fe20000400000 */
[----:B------:R-:W-:Y:S01]  /*7f50*/  F2FP.F16.E4M3.UNPACK_B R40, R79.H1 ;  /* 0x0000004fff28723e */ /* 0x000fe200030006ff */
[--C-:B------:R-:W-:Y:S01]  /*7f60*/  HADD2.F32 R51, -RZ, R52.reuse.H0_H0 ;  /* 0x20000034ff337230 */ /* 0x100fe20000004100 */
[----:B-1----:R-:W-:Y:S01]  /*7f70*/  F2FP.SATFINITE.E4M3.F32.PACK_AB_MERGE_C R105, R7, R3, RZ ;  /* 0x000000030769723e */ /* 0x002fe200048070ff */
[C---:B------:R-:W-:Y:S01]  /*7f80*/  FFMA R11, R41.reuse, R48, R11 ;  /* 0x00000030290b7223 */ /* 0x040fe2000000000b */
[C---:B------:R-:W-:Y:S01]  /*7f90*/  FFMA R8, R41.reuse, R49, R8 ;  /* 0x0000003129087223 */ /* 0x040fe20000000008 */
[----:B------:R-:W-:Y:S01]  /*7fa0*/  FFMA R9, R41, R50, R9 ;  /* 0x0000003229097223 */ /* 0x000fe20000000009 */
[----:B------:R-:W-:Y:S01]  /*7fb0*/  F2FP.SATFINITE.E4M3.F32.PACK_AB_MERGE_C R104, R2, R0, R105 ;  /* 0x000000000268723e */ /* 0x000fe20004807069 */
[----:B------:R-:W-:Y:S01]  /*7fc0*/  HADD2.F32 R52, -RZ, R52.H1_H1 ;  /* 0x30000034ff347230 */ /* 0x000fe20000004100 */
[----:B------:R-:W-:Y:S01]  /*7fd0*/  F2FP.SATFINITE.E4M3.F32.PACK_AB_MERGE_C R106, R11, R6, RZ ;  /* 0x000000060b6a723e */ /* 0x000fe200048070ff */
[C---:B------:R-:W-:Y:S01]  /*7fe0*/  FMUL R10, R38.reuse, R14 ;  /* 0x0000000e260a7220 */ /* 0x040fe20000400000 */
[C---:B------:R-:W-:Y:S01]  /*7ff0*/  FMUL R15, R38.reuse, R15 ;  /* 0x0000000f260f7220 */ /* 0x040fe20000400000 */
[--C-:B------:R-:W-:Y:S01]  /*8000*/  HADD2.F32 R55, -RZ, R56.reuse.H0_H0 ;  /* 0x20000038ff377230 */ /* 0x100fe20000004100 */
[----:B------:R-:W-:Y:S01]  /*8010*/  F2FP.SATFINITE.E4M3.F32.PACK_AB_MERGE_C R105, R5, R4, R106 ;  /* 0x000000040569723e */ /* 0x000fe2000480706a */
[C---:B------:R-:W-:Y:S01]  /*8020*/  FFMA R10, R41.reuse, R51, R10 ;  /* 0x00000033290a7223 */ /* 0x040fe2000000000a */
[C---:B------:R-:W-:Y:S01]  /*8030*/  FFMA R15, R41.reuse, R52, R15 ;  /* 0x00000034290f7223 */ /* 0x040fe2000000000f */
[C---:B------:R-:W-:Y:S01]  /*8040*/  FFMA R12, R41.reuse, R53, R12 ;  /* 0x00000035290c7223 */ /* 0x040fe2000000000c */
[C---:B------:R-:W-:Y:S01]  /*8050*/  FFMA R13, R41.reuse, R54, R13 ;  /* 0x00000036290d7223 */ /* 0x040fe2000000000d */
[----:B------:R-:W-:Y:S02]  /*8060*/  HADD2.F32 R56, -RZ, R56.H1_H1 ;  /* 0x30000038ff387230 */ /* 0x000fe40000004100 */
[C---:B------:R-:W-:Y:S01]  /*8070*/  FMUL R14, R38.reuse, R18 ;  /* 0x00000012260e7220 */ /* 0x040fe20000400000 */
[C---:B------:R-:W-:Y:S01]  /*8080*/  FMUL R19, R38.reuse, R19 ;  /* 0x0000001326137220 */ /* 0x040fe20000400000 */
[--C-:B------:R-:W-:Y:S02]  /*8090*/  HADD2.F32 R59, -RZ, R60.reuse.H0_H0 ;  /* 0x2000003cff3b7230 */ /* 0x100fe40000004100 */
[C---:B------:R-:W-:Y:S01]  /*80a0*/  FMUL R18, R38.reuse, R22 ;  /* 0x0000001626127220 */ /* 0x040fe20000400000 */
[C---:B------:R-:W-:Y:S01]  /*80b0*/  FFMA R14, R41.reuse, R55, R14 ;  /* 0x00000037290e7223 */ /* 0x040fe2000000000e */
[----:B------:R-:W-:Y:S02]  /*80c0*/  HADD2.F32 R60, -RZ, R60.H1_H1 ;  /* 0x3000003cff3c7230 */ /* 0x000fe40000004100 */
        /* <DEDUP_REMOVED lines=8> */
[C---:B------:R-:W-:Y:S01]  /*8150*/  FFMA R23, R41.reuse, R60, R23 ;  /* 0x0000003c29177223 */ /* 0x040fe20000000017 */
[C---:B------:R-:W-:Y:S01]  /*8160*/  FMUL R27, R38.reuse, R27 ;  /* 0x0000001b261b7220 */ /* 0x040fe20000400000 */
[C---:B------:R-:W-:Y:S01]  /*8170*/  FFMA R20, R41.reuse, R61, R20 ;  /* 0x0000003d29147223 */ /* 0x040fe20000000014 */
[C---:B------:R-:W-:Y:S01]  /*8180*/  FFMA R21, R41.reuse, R62, R21 ;  /* 0x0000003e29157223 */ /* 0x040fe20000000015 */
[--C-:B------:R-:W-:Y:S02]  /*8190*/  HADD2.F32 R67, -RZ, R68.reuse.H0_H0 ;  /* 0x20000044ff437230 */ /* 0x100fe40000004100 */
[----:B------:R-:W-:Y:S01]  /*81a0*/  FFMA R22, R41, R63, R22 ;  /* 0x0000003f29167223 */ /* 0x000fe20000000016 */
[----:B------:R-:W-:Y:S02]  /*81b0*/  HADD2.F32 R68, -RZ, R68.H1_H1 ;  /* 0x30000044ff447230 */ /* 0x000fe40000004100 */
[C---:B------:R-:W-:Y:S01]  /*81c0*/  FMUL R26, R38.reuse, R30 ;  /* 0x0000001e261a7220 */ /* 0x040fe20000400000 */
[----:B------:R-:W-:Y:S01]  /*81d0*/  F2FP.SATFINITE.E4M3.F32.PACK_AB_MERGE_C R107, R15, R10, RZ ;  /* 0x0000000a0f6b723e */ /* 0x000fe200048070ff */
        /* <DEDUP_REMOVED lines=8> */
[----:B------:R-:W-:Y:S01]  /*8260*/  F2FP.SATFINITE.E4M3.F32.PACK_AB_MERGE_C R106, R9, R8, R107 ;  /* 0x00000008096a723e */ /* 0x000fe2000480706b */
[----:B------:R-:W-:Y:S01]  /*8270*/  FFMA R31, R41, R68, R31 ;  /* 0x00000044291f7223 */ /* 0x000fe2000000001f */
[----:B------:R-:W-:Y:S01]  /*8280*/  FMUL R35, R38, R35 ;  /* 0x0000002326237220 */ /* 0x000fe20000400000 */
[----:B------:R-:W-:Y:S01]  /*8290*/  F2FP.SATFINITE.E4M3.F32.PACK_AB_MERGE_C R107, R19, R14, RZ ;  /* 0x0000000e136b723e */ /* 0x000fe200048070ff */
[C---:B------:R-:W-:Y:S01]  /*82a0*/  FFMA R28, R41.reuse, R69, R28 ;  /* 0x00000045291c7223 */ /* 0x040fe2000000001c */
[C---:B------:R-:W-:Y:S01]  /*82b0*/  FFMA R29, R41.reuse, R70, R29 ;  /* 0x00000046291d7223 */ /* 0x040fe2000000001d */
[C---:B------:R-:W-:Y:S01]  /*82c0*/  FFMA R30, R41.reuse, R43, R30 ;  /* 0x0000002b291e7223 */ /* 0x040fe2000000001e */
[----:B------:R-:W-:Y:S01]  /*82d0*/  FFMA R35, R41, R40, R35 ;  /* 0x0000002829237223 */ /* 0x000fe20000000023 */
        /* <DEDUP_REMOVED lines=21> */
[----:B------:R-:W-:Y:S02]  /*8430*/  UIADD3 UR4, UP0, UPT, UR62, 0x680, URZ ;  /* 0x000006803e047890 */ /* 0x000fe4000ff1e0ff */
[----:B------:R-:W-:Y:S02]  /*8440*/  UIADD3 UR9, UPT, UPT, UR49, 0x40, URZ ;  /* 0x0000004031097890 */ /* 0x000fe4000fffe0ff */
[----:B------:R-:W-:Y:S02]  /*8450*/  UIADD3 UR8, UPT, UPT, UR44, 0x5400, URZ ;  /* 0x000054002c087890 */ /* 0x000fe4000fffe0ff */
[----:B------:R-:W-:Y:S01]  /*8460*/  UIADD3.X UR5, UPT, UPT, URZ, UR63, URZ, UP0, !UPT ;  /* 0x0000003fff057290 */ /* 0x000fe200087fe4ff */
[----:B------:R-:W-:Y:S01]  /*8470*/  UMOV UR10, UR50 ;  /* 0x00000032000a7c82 */ /* 0x000fe20008000000 */
[----:B------:R-:W-:Y:S07]  /*8480*/  UMOV UR11, UR36 ;  /* 0x00000024000b7c82 */ /* 0x000fee0008000000 */
[----:B------:R2:W-:Y:S01]  /*8490*/  UTMASTG.3D [UR8], [UR4] ;  /* 0x00000008040073b5 */ /* 0x0005e20008010000 */
[----:B------:R0:W-:Y:S01]  /*84a0*/  UTMACMDFLUSH ;  /* 0x00000000000079b7 */ /* 0x0001e20000000000 */
[----:B--2---:R-:W-:Y:S04]  /*84b0*/  DEPBAR.LE SB0, 0x1 ;  /* 0x000080400000791a */ /* 0x004fe80000000000 */
.L_x_131:
[----:B------:R-:W-:Y:S05]  /*84c0*/  BSYNC.RECONVERGENT B0 ;  /* 0x0000000000007941 */ /* 0x000fea0003800200 */
.L_x_130:
        /* <DEDUP_REMOVED lines=16> */
.L_x_135:
[----:B------:R-:W-:Y:S05]  /*85d0*/  BSYNC B0 ;  /* 0x0000000000007941 */ /* 0x000fea0003800000 */
.L_x_134:
        /* <DEDUP_REMOVED lines=17> */
.L_x_133:
[----:B------:R-:W-:Y:S05]  /*86f0*/  BSYNC B1 ;  /* 0x0000000000017941 */ /* 0x000fea0003800000 */
.L_x_132:
        /* <DEDUP_REMOVED lines=21> */
.L_x_137:
        /* <DEDUP_REMOVED lines=18> */
[----:B------:R-:W-:Y:S01]  /*8970*/  ISETP.NE.AND P6, PT, R102, RZ, PT ;  /* 0x000000ff6600720c */ /* 0x000fe20003fc5270 */
[--C-:B------:R-:W-:Y:S01]  /*8980*/  HADD2.F32 R49, -RZ, R50.reuse.H0_H0 ;  /* 0x20000032ff317230 */ /* 0x100fe20000004100 */
[----:B----4-:R-:W-:Y:S01]  /*8990*/  F2FP.F16.E4M3.UNPACK_B R58, R76 ;  /* 0x0000004cff3a723e */ /* 0x010fe200020006ff */
[----:B------:R-:W-:Y:S01]  /*89a0*/  HADD2.F32 R50, -RZ, R50.H1_H1 ;  /* 0x30000032ff327230 */ /* 0x000fe20000004100 */
[----:B------:R-:W-:Y:S01]  /*89b0*/  F2FP.F16.E4M3.UNPACK_B R62, R77 ;  /* 0x0000004dff3e723e */ /* 0x000fe200020006ff */
[--C-:B------:R-:W-:Y:S01]  /*89c0*/  HADD2.F32 R53, -RZ, R54.reuse.H0_H0 ;  /* 0x20000036ff357230 */ /* 0x100fe20000004100 */
[----:B------:R-:W-:Y:S01]  /*89d0*/  F2FP.F16.E4M3.UNPACK_B R66, R78 ;  /* 0x0000004eff42723e */ /* 0x000fe200020006ff */
[----:B------:R-:W-:Y:S01]  /*89e0*/  HADD2.F32 R54, -RZ, R54.H1_H1 ;  /* 0x30000036ff367230 */ /* 0x000fe20000004100 */
[----:B------:R-:W-:Y:S01]  /*89f0*/  F2FP.F16.E4M3.UNPACK_B R70, R79 ;  /* 0x0000004fff46723e */ /* 0x000fe200020006ff */
[--C-:B------:R-:W-:Y:S01]  /*8a00*/  HADD2.F32 R57, -RZ, R58.reuse.H0_H0 ;  /* 0x2000003aff397230 */ /* 0x100fe20000004100 */
[----:B------:R-:W-:Y:S01]  /*8a10*/  F2FP.F16.E4M3.UNPACK_B R56, R75.H1 ;  /* 0x0000004bff38723e */ /* 0x000fe200030006ff */
[----:B------:R-:W-:Y:S01]  /*8a20*/  HADD2.F32 R58, -RZ, R58.H1_H1 ;  /* 0x3000003aff3a7230 */ /* 0x000fe20000004100 */
[----:B------:R-:W-:Y:S01]  /*8a30*/  F2FP.F16.E4M3.UNPACK_B R60, R76.H1 ;  /* 0x0000004cff3c723e */ /* 0x000fe200030006ff */
[--C-:B------:R-:W-:Y:S01]  /*8a40*/  HADD2.F32 R61, -RZ, R62.reuse.H0_H0 ;  /* 0x2000003eff3d7230 */ /* 0x100fe20000004100 */
[----:B------:R-:W-:Y:S01]  /*8a50*/  F2FP.F16.E4M3.UNPACK_B R64, R77.H1 ;  /* 0x0000004dff40723e */ /* 0x000fe200030006ff */
[----:B------:R-:W-:Y:S01]  /*8a60*/  HADD2.F32 R62, -RZ, R62.H1_H1 ;  /* 0x3000003eff3e7230 */ /* 0x000fe20000004100 */
[----:B------:R-:W-:Y:S01]  /*8a70*/  F2FP.F16.E4M3.UNPACK_B R68, R78.H1 ;  /* 0x0000004eff44723e */ /* 0x000fe200030006ff */
        /* <DEDUP_REMOVED lines=112> */
[----:B------:R-:W-:Y:S02]  /*9180*/  UIADD3 UR4, UPT, UPT, UR44, 0x4400, URZ ;  /* 0x000044002c047890 */ /* 0x000fe4000fffe0ff */
[----:B------:R-:W-:Y:S01]  /*9190*/  UIADD3 UR9, UPT, UPT, UR49, 0x80, URZ ;  /* 0x0000008031097890 */ /* 0x000fe2000fffe0ff */
[----:B------:R-:W-:Y:S01]  /*91a0*/  UMOV UR10, UR50 ;  /* 0x00000032000a7c82 */ /* 0x000fe20008000000 */
[----:B------:R-:W-:Y:S02]  /*91b0*/  UMOV UR11, UR36 ;  /* 0x00000024000b7c82 */ /* 0x000fe40008000000 */
        /* <DEDUP_REMOVED lines=8> */
.L_x_139:
[----:B------:R-:W-:Y:S05]  /*9240*/  BSYNC.RECONVERGENT B0 ;  /* 0x0000000000007941 */ /* 0x000fea0003800200 */
.L_x_138:
        /* <DEDUP_REMOVED lines=16> */
.L_x_143:
[----:B------:R-:W-:Y:S05]  /*9350*/  BSYNC B0 ;  /* 0x0000000000007941 */ /* 0x000fea0003800000 */
.L_x_142:
        /* <DEDUP_REMOVED lines=17> */
.L_x_141:
[----:B------:R-:W-:Y:S05]  /*9470*/  BSYNC B1 ;  /* 0x0000000000017941 */ /* 0x000fea0003800000 */
.L_x_140:
        /* <DEDUP_REMOVED lines=21> */
.L_x_145:
[----:B------:R-:W-:Y:S01]  /*95d0*/  ISETP.NE.AND P0, PT, R97, RZ, PT ;  /* 0x000000ff6100720c */ /* 0x000fe20003f05270 */
[----:B------:R-:W-:Y:S05]  /*95e0*/  WARPSYNC.ALL ;  /* 0x0000000000007948 */ /* 0x000fea0003800000 */
[----:B------:R-:W-:Y:S01]  /*95f0*/  R2UR UR4, R39 ;  /* 0x00000000270472ca */ /* 0x000fe200000e0000 */
[----:B------:R-:W2:Y:S01]  /*9600*/  S2UR UR6, SR_CgaCtaId ;  /* 0x00000000000679c3 */ /* 0x000ea20000008800 */
[-C--:B------:R-:W-:Y:S01]  /*9610*/  F2FP.F16.E4M3.UNPACK_B R42, R72.reuse ;  /* 0x00000048ff2a723e */ /* 0x080fe200020006ff */
[----:B------:R-:W-:Y:S01]  /*9620*/  BSSY.RECONVERGENT B0, `(.L_x_146) ;  /* 0x000009b000007945 */ /* 0x000fe20003800200 */
[----:B------:R-:W-:Y:S02]  /*9630*/  F2FP.F16.E4M3.UNPACK_B R72, R72.H1 ;  /* 0x00000048ff48723e */ /* 0x000fe400030006ff */
[-C--:B------:R-:W-:Y:S01]  /*9640*/  F2FP.F16.E4M3.UNPACK_B R46, R73.reuse ;  /* 0x00000049ff2e723e */ /* 0x080fe200020006ff */
[--C-:B------:R-:W-:Y:S01]  /*9650*/  HADD2.F32 R40, -RZ, R42.reuse.H0_H0 ;  /* 0x2000002aff287230 */ /* 0x100fe20000004100 */
[----:B------:R-:W-:Y:S01]  /*9660*/  F2FP.F16.E4M3.UNPACK_B R73, R73.H1 ;  /* 0x00000049ff49723e */ /* 0x000fe200030006ff */
[----:B------:R-:W-:Y:S01]  /*9670*/  HADD2.F32 R42, -RZ, R42.H1_H1 ;  /* 0x3000002aff2a7230 */ /* 0x000fe20000004100 */
[-C--:B------:R-:W-:Y:S01]  /*9680*/  F2FP.F16.E4M3.UNPACK_B R50, R74.reuse ;  /* 0x0000004aff32723e */ /* 0x080fe200020006ff */
[----:B------:R-:W-:Y:S01]  /*9690*/  HADD2.F32 R43, -RZ, R72.H0_H0 ;  /* 0x20000048ff2b7230 */ /* 0x000fe20000004100 */
[----:B------:R-:W-:Y:S01]  /*96a0*/  F2FP.F16.E4M3.UNPACK_B R74, R74.H1 ;  /* 0x0000004aff4a723e */ /* 0x000fe200030006ff */
[----:B------:R-:W-:Y:S01]  /*96b0*/  LDTM.16dp32bit_t0_t15.x32 R4, tmem[UR4+0xc0] ;  /* 0x0000c004000479ee */ /* 0x000fe20008a80000 */
[----:B------:R-:W3:Y:S01]  /*96c0*/  LDTM.16dp32bit_t16_t31.x32 R4, tmem[UR4+0xe0] ;  /* 0x0000e004000479ee */ /* 0x000ee20008aa0000 */
[----:B------:R-:W-:Y:S01]  /*96d0*/  NOP ;  /* 0x0000000000007918 */ /* 0x000fe20000000000 */
[--C-:B------:R-:W-:Y:S01]  /*96e0*/  HADD2.F32 R45, -RZ, R46.reuse.H0_H0 ;  /* 0x2000002eff2d7230 */ /* 0x100fe20000004100 */
[----:B------:R-:W-:Y:S01]  /*96f0*/  R2UR UR5, R71 ;  /* 0x00000000470572ca */ /* 0x000fe200000e0000 */
[----:B------:R-:W-:Y:S01]  /*9700*/  HADD2.F32 R46, -RZ, R46.H1_H1 ;  /* 0x3000002eff2e7230 */ /* 0x000fe20000004100 */
[----:B------:R-:W-:Y:S01]  /*9710*/  F2FP.F16.E4M3.UNPACK_B R54, R75 ;  /* 0x0000004bff36723e */ /* 0x000fe200020006ff */
        /* <DEDUP_REMOVED lines=10> */
[----:B------:R-:W-:Y:S01]  /*97c0*/  UIADD3 UR4, UPT, UPT, UR5, 0x1d0, URZ ;  /* 0x000001d005047890 */ /* 0x000fe2000fffe0ff */
[----:B------:R-:W-:Y:S01]  /*97d0*/  HADD2.F32 R59, -RZ, R58.H1_H1 ;  /* 0x3000003aff3b7230 */ /* 0x000fe20000004100 */
[----:B------:R-:W-:Y:S01]  /*97e0*/  F2FP.F16.E4M3.UNPACK_B R76, R76.H1 ;  /* 0x0000004cff4c723e */ /* 0x000fe200030006ff */
[--C-:B------:R-:W-:Y:S01]  /*97f0*/  HADD2.F32 R60, -RZ, R62.reuse.H0_H0 ;  /* 0x2000003eff3c7230 */ /* 0x100fe20000004100 */
[----:B------:R-:W-:Y:S01]  /*9800*/  F2FP.F16.E4M3.UNPACK_B R77, R77.H1 ;  /* 0x0000004dff4d723e */ /* 0x000fe200030006ff */
[----:B------:R-:W-:Y:S01]  /*9810*/  HADD2.F32 R63, -RZ, R62.H1_H1 ;  /* 0x3000003eff3f7230 */ /* 0x000fe20000004100 */
[----:B------:R-:W-:Y:S01]  /*9820*/  F2FP.F16.E4M3.UNPACK_B R78, R78.H1 ;  /* 0x0000004eff4e723e */ /* 0x000fe200030006ff */
[--C-:B------:R-:W-:Y:S01]  /*9830*/  HADD2.F32 R64, -RZ, R66.reuse.H0_H0 ;  /* 0x20000042ff407230 */ /* 0x100fe20000004100 */
[----:B--2---:R-:W-:Y:S01]  /*9840*/  UPRMT UR4, UR6, 0x654, UR4 ;  /* 0x0000065406047896 */ /* 0x004fe20008000004 */
        /* <DEDUP_REMOVED lines=8> */
[----:B------:R-:W-:Y:S01]  /*98d0*/  SYNCS.ARRIVE.TRANS64.RED.A1T0 RZ, [UR4], RZ ;  /* 0x000000ffffff79a7 */ /* 0x000fe20008100404 */
[C---:B------:R-:W-:Y:S01]  /*98e0*/  FMUL R16, R38.reuse, R16 ;  /* 0x0000001026107220 */ /* 0x040fe20000400000 */
[C---:B------:R-:W-:Y:S01]  /*98f0*/  FMUL R17, R38.reuse, R17 ;  /* 0x0000001126117220 */ /* 0x040fe20000400000 */
[C---:B------:R-:W-:Y:S01]  /*9900*/  FMUL R0, R38.reuse, R20 ;  /* 0x0000001426007220 */ /* 0x040fe20000400000 */
[C---:B------:R-:W-:Y:S01]  /*9910*/  FMUL R2, R38.reuse, R21 ;  /* 0x0000001526027220 */ /* 0x040fe20000400000 */
[C---:B------:R-:W-:Y:S01]  /*9920*/  FMUL R20, R38.reuse, R25 ;  /* 0x0000001926147220 */ /* 0x040fe20000400000 */
[----:B------:R-:W-:Y:S02]  /*9930*/  HADD2.F32 R67, -RZ, R66.H1_H1 ;  /* 0x30000042ff437230 */ /* 0x000fe40000004100 */
[C---:B------:R-:W-:Y:S01]  /*9940*/  FMUL R6, R38.reuse, R6 ;  /* 0x0000000626067220 */ /* 0x040fe20000400000 */
[----:B------:R-:W-:Y:S02]  /*9950*/  HADD2.F32 R44, -RZ, R72.H1_H1 ;  /* 0x30000048ff2c7230 */ /* 0x000fe40000004100 */
[C---:B------:R-:W-:Y:S01]  /*9960*/  FMUL R7, R38.reuse, R7 ;  /* 0x0000000726077220 */ /* 0x040fe20000400000 */
[--C-:B------:R-:W-:Y:S02]  /*9970*/  HADD2.F32 R47, -RZ, R73.reuse.H0_H0 ;  /* 0x20000049ff2f7230 */ /* 0x100fe40000004100 */
[C---:B------:R-:W-:Y:S01]  /*9980*/  FFMA R6, R41.reuse, R43, R6 ;  /* 0x0000002b29067223 */ /* 0x040fe20000000006 */
[--C-:B------:R-:W-:Y:S02]  /*9990*/  HADD2.F32 R40, -RZ, R68.reuse.H0_H0 ;  /* 0x20000044ff287230 */ /* 0x100fe40000004100 */
[C---:B------:R-:W-:Y:S01]  /*99a0*/  FFMA R7, R41.reuse, R44, R7 ;  /* 0x0000002c29077223 */ /* 0x040fe20000000007 */
[C---:B------:R-:W-:Y:S01]  /*99b0*/  FFMA R8, R41.reuse, R45, R8 ;  /* 0x0000002d29087223 */ /* 0x040fe20000000008 */
[----:B------:R-:W-:Y:S01]  /*99c0*/  FFMA R9, R41, R46, R9 ;  /* 0x0000002e29097223 */ /* 0x000fe20000000009 */
[----:B------:R-:W-:Y:S02]  /*99d0*/  HADD2.F32 R43, -RZ, R68.H1_H1 ;  /* 0x30000044ff2b7230 */ /* 0x000fe40000004100 */
[C---:B------:R-:W-:Y:S01]  /*99e0*/  FMUL R10, R38.reuse, R10 ;  /* 0x0000000a260a7220 */ /* 0x040fe20000400000 */
[----:B------:R-:W-:Y:S01]  /*99f0*/  HADD2.F32 R48, -RZ, R73.H1_H1 ;  /* 0x30000049ff307230 */ /* 0x000fe20000004100 */
[----:B------:R-:W-:Y:S01]  /*9a00*/  F2FP.SATFINITE.E4M3.F32.PACK_AB_MERGE_C R100, R7, R6, RZ ;  /* 0x000000060764723e */ /* 0x000fe200048070ff */
[C---:B------:R-:W-:Y:S01]  /*9a10*/  FMUL R7, R38.reuse, R24 ;  /* 0x0000001826077220 */ /* 0x040fe20000400000 */
[----:B------:R-:W-:Y:S01]  /*9a20*/  FFMA R10, R41, R47, R10 ;  /* 0x0000002f290a7223 */ /* 0x000fe2000000000a */
[C---:B------:R-:W-:Y:S01]  /*9a30*/  FMUL R24, R38.reuse, R29 ;  /* 0x0000001d26187220 */ /* 0x040fe20000400000 */
[----:B------:R-:W-:Y:S01]  /*9a40*/  F2FP.SATFINITE.E4M3.F32.PACK_AB_MERGE_C R100, R5, R4, R100 ;  /* 0x000000040564723e */ /* 0x000fe20004807064 */
[C---:B------:R-:W-:Y:S01]  /*9a50*/  FMUL R11, R38.reuse, R11 ;  /* 0x0000000b260b7220 */ /* 0x040fe20000400000 */
[--C-:B------:R-:W-:Y:S02]  /*9a60*/  HADD2.F32 R51, -RZ, R74.reuse.H0_H0 ;  /* 0x2000004aff337230 */ /* 0x100fe40000004100 */
[C---:B------:R-:W-:Y:S01]  /*9a70*/  FMUL R14, R38.reuse, R14 ;  /* 0x0000000e260e7220 */ /* 0x040fe20000400000 */
[----:B------:R-:W-:Y:S02]  /*9a80*/  HADD2.F32 R52, -RZ, R74.H1_H1 ;  /* 0x3000004aff347230 */ /* 0x000fe40000004100 */
[C---:B------:R-:W-:Y:S01]  /*9a90*/  FFMA R11, R41.reuse, R48, R11 ;  /* 0x00000030290b7223 */ /* 0x040fe2000000000b */
[C---:B------:R-:W-:Y:S01]  /*9aa0*/  FFMA R12, R41.reuse, R49, R12 ;  /* 0x00000031290c7223 */ /* 0x040fe2000000000c */
[C---:B------:R-:W-:Y:S01]  /*9ab0*/  FFMA R13, R41.reuse, R50, R13 ;  /* 0x00000032290d7223 */ /* 0x040fe2000000000d */
[----:B------:R-:W-:Y:S01]  /*9ac0*/  FFMA R14, R41, R51, R14 ;  /* 0x00000033290e7223 */ /* 0x000fe2000000000e */
[C---:B------:R-:W-:Y:S01]  /*9ad0*/  FMUL R15, R38.reuse, R15 ;  /* 0x0000000f260f7220 */ /* 0x040fe20000400000 */
[--C-:B------:R-:W-:Y:S01]  /*9ae0*/  HADD2.F32 R55, -RZ, R75.reuse.H0_H0 ;  /* 0x2000004bff377230 */ /* 0x100fe20000004100 */
[----:B------:R-:W-:Y:S01]  /*9af0*/  F2FP.SATFINITE.E4M3.F32.PACK_AB_MERGE_C R101, R11, R10, RZ ;  /* 0x0000000a0b65723e */ /* 0x000fe200048070ff */
[----:B------:R-:W-:Y:S02]  /*9b00*/  HADD2.F32 R56, -RZ, R75.H1_H1 ;  /* 0x3000004bff387230 */ /* 0x000fe40000004100 */
[C---:B------:R-:W-:Y:S01]  /*9b10*/  FFMA R15, R41.reuse, R52, R15 ;  /* 0x00000034290f7223 */ /* 0x040fe2000000000f */
[----:B------:R-:W-:Y:S01]  /*9b20*/  FFMA R16, R41, R53, R16 ;  /* 0x0000003529107223 */ /* 0x000fe20000000010 */
[----:B------:R-:W-:Y:S01]  /*9b30*/  F2FP.SATFINITE.E4M3.F32.PACK_AB_MERGE_C R101, R9, R8, R101 ;  /* 0x000000080965723e */ /* 0x000fe20004807065 */
[----:B------:R-:W-:Y:S01]  /*9b40*/  FFMA R17, R41, R54, R17 ;  /* 0x0000003629117223 */ /* 0x000fe20000000011 */
[C---:B------:R-:W-:Y:S01]  /*9b50*/  FMUL R18, R38.reuse, R18 ;  /* 0x0000001226127220 */ /* 0x040fe20000400000 */
[----:B------:R-:W-:Y:S01]  /*9b60*/  F2FP.SATFINITE.E4M3.F32.PACK_AB_MERGE_C R102, R15, R14, RZ ;  /* 0x0000000e0f66723e */ /* 0x000fe200048070ff */
[C---:B------:R-:W-:Y:S01]  /*9b70*/  FMUL R19, R38.reuse, R19 ;  /* 0x0000001326137220 */ /* 0x040fe20000400000 */
[--C-:B------:R-:W-:Y:S02]  /*9b80*/  HADD2.F32 R58, -RZ, R76.reuse.H0_H0 ;  /* 0x2000004cff3a7230 */ /* 0x100fe40000004100 */
[----:B------:R-:W-:Y:S01]  /*9b90*/  FFMA R18, R41, R55, R18 ;  /* 0x0000003729127223 */ /* 0x000fe20000000012 */
[----:B------:R-:W-:Y:S01]  /*9ba0*/  F2FP.SATFINITE.E4M3.F32.PACK_AB_MERGE_C R102, R13, R12, R102 ;  /* 0x0000000c0d66723e */ /* 0x000fe20004807066 */
[C---:B------:R-:W-:Y:S01]  /*9bb0*/  FFMA R19, R41.reuse, R56, R19 ;  /* 0x0000003829137223 */ /* 0x040fe20000000013 */
[----:B------:R-:W-:Y:S02]  /*9bc0*/  HADD2.F32 R61, -RZ, R76.H1_H1 ;  /* 0x3000004cff3d7230 */ /* 0x000fe40000004100 */
[C---:B------:R-:W-:Y:S01]  /*9bd0*/  FMUL R3, R38.reuse, R22 ;  /* 0x0000001626037220 */ /* 0x040fe20000400000 */
        /* <DEDUP_REMOVED lines=10> */
[C---:B------:R-:W-:Y:S01]  /*9c80*/  FMUL R23, R38.reuse, R28 ;  /* 0x0000001c26177220 */ /* 0x040fe20000400000 */
[----:B------:R-:W-:Y:S01]  /*9c90*/  F2FP.F16.E4M3.UNPACK_B R79, R79.H1 ;  /* 0x0000004fff4f723e */ /* 0x000fe200030006ff */
        /* <DEDUP_REMOVED lines=9> */
[C---:B------:R-:W-:Y:S01]  /*9d30*/  FFMA R24, R41.reuse, R67, R24 ;  /* 0x0000004329187223 */ /* 0x040fe20000000018 */
[C---:B------:R-:W-:Y:S01]  /*9d40*/  FMUL R28, R38.reuse, R33 ;  /* 0x00000021261c7220 */ /* 0x040fe20000400000 */
[--C-:B------:R-:W-:Y:S02]  /*9d50*/  HADD2.F32 R42, -RZ, R79.reuse.H0_H0 ;  /* 0x2000004fff2a7230 */ /* 0x100fe40000004100 */
[C---:B------:R-:W-:Y:S01]  /*9d60*/  FFMA R25, R41.reuse, R66, R25 ;  /* 0x0000004229197223 */ /* 0x040fe20000000019 */
[----:B------:R-:W-:Y:S02]  /*9d70*/  HADD2.F32 R71, -RZ, R79.H1_H1 ;  /* 0x3000004fff477230 */ /* 0x000fe40000004100 */
[C---:B------:R-:W-:Y:S01]  /*9d80*/  FMUL R29, R38.reuse, R34 ;  /* 0x00000022261d7220 */ /* 0x040fe20000400000 */
        /* <DEDUP_REMOVED lines=9> */
[----:B-1----:R-:W-:Y:S01]  /*9e20*/  F2FP.SATFINITE.E4M3.F32.PACK_AB_MERGE_C R105, R22, R21, RZ ;  /* 0x000000151669723e */ /* 0x002fe200048070ff */
[----:B------:R1:W-:Y:S01]  /*9e30*/  STS.128 [R84+UR44+0x5400], R100 ;  /* 0x0054006454007988 */ /* 0x0003e20008000c2c */
[----:B------:R-:W-:Y:S02]  /*9e40*/  F2FP.SATFINITE.E4M3.F32.PACK_AB_MERGE_C R64, R26, R25, RZ ;  /* 0x000000191a40723e */ /* 0x000fe400048070ff */
[----:B------:R-:W-:Y:S02]  /*9e50*/  F2FP.SATFINITE.E4M3.F32.PACK_AB_MERGE_C R67, R30, R29, RZ ;  /* 0x0000001d1e43723e */ /* 0x000fe400048070ff */
[----:B------:R-:W-:Y:S02]  /*9e60*/  F2FP.SATFINITE.E4M3.F32.PACK_AB_MERGE_C R104, R2, R0, R3 ;  /* 0x000000000268723e */ /* 0x000fe40004807003 */
[----:B------:R-:W-:Y:S02]  /*9e70*/  F2FP.SATFINITE.E4M3.F32.PACK_AB_MERGE_C R105, R20, R7, R105 ;  /* 0x000000071469723e */ /* 0x000fe40004807069 */
[----:B------:R-:W-:Y:S02]  /*9e80*/  F2FP.SATFINITE.E4M3.F32.PACK_AB_MERGE_C R106, R24, R23, R64 ;  /* 0x00000017186a723e */ /* 0x000fe40004807040 */
[----:B------:R-:W-:Y:S02]  /*9e90*/  F2FP.SATFINITE.E4M3.F32.PACK_AB_MERGE_C R107, R28, R27, R67 ;  /* 0x0000001b1c6b723e */ /* 0x000fe40004807043 */
[----:B------:R-:W-:Y:S03]  /*9ea0*/  IADD3 R36, PT, PT, R36, 0x1, RZ ;  /* 0x0000000124247810 */ /* 0x000fe60007ffe0ff */
        /* <DEDUP_REMOVED lines=18> */
.L_x_147:
[----:B------:R-:W-:Y:S05]  /*9fd0*/  BSYNC.RECONVERGENT B0 ;  /* 0x0000000000007941 */ /* 0x000fea0003800200 */
.L_x_146:
[----:B------:R-:W-:Y:S01]  /*9fe0*/  R2UR UR4, R87 ;  /* 0x00000000570472ca */ /* 0x000fe200000e0000 */
[----:B------:R-:W-:Y:S01]  /*9ff0*/  BAR.SYNC.DEFER_BLOCKING 0x1, 0x80 ;  /* 0x0042000000007b1d */ /* 0x000fe20000010000 */
[C---:B------:R-:W-:Y:S01]  /*a000*/  ISETP.NE.AND P0, PT, R89.reuse, 0x2, PT ;  /* 0x000000025900780c */ /* 0x040fe20003f05270 */
[----:B------:R-:W-:Y:S01]  /*a010*/  UISETP.NE.AND UP0, UPT, UR45, URZ, UPT ;  /* 0x000000ff2d00728c */ /* 0x000fe2000bf05270 */
[----:B------:R-:W-:Y:S01]  /*a020*/  ISETP.NE.AND P1, PT, R36, 0x4, PT ;  /* 0x000000042400780c */ /* 0x000fe20003f25270 */
[----:B------:R-:W-:Y:S01]  /*a030*/  UIADD3 UR20, UPT, UPT, UR37, UR59, URZ ;  /* 0x0000003b25147290 */ /* 0x000fe2000fffe0ff */
[----:B------:R-:W-:Y:S02]  /*a040*/  SEL R5, RZ, 0x1, P0 ;  /* 0x00000001ff057807 */ /* 0x000fe40000000000 */
[----:B------:R-:W-:Y:S02]  /*a050*/  SEL R3, RZ, 0x1, P1 ;  /* 0x00000001ff037807 */ /* 0x000fe40000800000 */
[----:B------:R-:W-:Y:S02]  /*a060*/  LOP3.LUT R92, R92, R5, RZ, 0x3c, !PT ;  /* 0x000000055c5c7212 */ /* 0x000fe400078e3cff */
[----:B------:R-:W-:Y:S01]  /*a070*/  LOP3.LUT R94, R94, R3, RZ, 0x3c, !PT ;  /* 0x000000035e5e7212 */ /* 0x000fe200078e3cff */
[----:B------:R-:W-:Y:S01]  /*a080*/  UIADD3 UR16, UPT, UPT, UR38, UR4, URZ ;  /* 0x0000000426107290 */ /* 0x000fe2000fffe0ff */
[----:B------:R-:W-:Y:S02]  /*a090*/  SEL R89, R89, RZ, P0 ;  /* 0x000000ff59597207 */ /* 0x000fe40000000000 */
[----:B------:R-:W-:Y:S01]  /*a0a0*/  SEL R36, R36, RZ, P1 ;  /* 0x000000ff24247207 */ /* 0x000fe20000800000 */
[----:B------:R-:W-:Y:S01]  /*a0b0*/  UMOV UR36, UR58 ;  /* 0x0000003a00247c82 */ /* 0x000fe20008000000 */
[----:B------:R-:W-:Y:S07]  /*a0c0*/  BRA.U UP0, `(.L_x_148) ;  /* 0xffffffb900e07547 */ /* 0x000fee000b83ffff */
[----:B------:R-:W-:Y:S05]  /*a0d0*/  EXIT ;  /* 0x000000000000794d */ /* 0x000fea0003800000 */
.L_x_25:
[----:B--2---:R2:W3:Y:S02]  /*a0e0*/  SYNCS.PHASECHK.TRANS64.TRYWAIT P0, [R0+URZ+0x200], R3 ;  /* 0x00020003000075a7 */ /* 0x0044e400080011ff */
[----:B---3--:R-:W-:Y:S05]  /*a0f0*/  @!P0 NANOSLEEP.SYNCS 0x989680 ;  /* 0x009896800000895d */ /* 0x008fea0003900000 */
[----:B------:R-:W3:Y:S02]  /*a100*/  @!P0 SYNCS.PHASECHK.TRANS64 P0, [R0+URZ+0x200], R3 ;  /* 0x00020003000085a7 */ /* 0x000ee400080010ff */
[----:B---3--:R-:W-:Y:S05]  /*a110*/  @!P0 BRA `(.L_x_25) ;  /* 0xfffffffc00f08947 */ /* 0x008fea000383ffff */
[----:B------:R-:W-:Y:S05]  /*a120*/  BRA `(.L_x_149) ;  /* 0xffffff7800747947 */ /* 0x000fea000383ffff */
.L_x_28:
[----:B--2---:R-:W-:-:S07]  /*a130*/  MOV R0, UR33 ;  /* 0x0000002100007c02 */ /* 0x004fce0008000f00 */
.L_x_150:
[----:B--2---:R2:W3:Y:S02]  /*a140*/  SYNCS.PHASECHK.TRANS64.TRYWAIT P0, [R0+URZ+0xa0], R3 ;  /* 0x0000a003000075a7 */ /* 0x0044e400080011ff */
[----:B---3--:R-:W-:Y:S05]  /*a150*/  @!P0 NANOSLEEP.SYNCS 0x989680 ;  /* 0x009896800000895d */ /* 0x008fea0003900000 */
[----:B------:R-:W3:Y:S02]  /*a160*/  @!P0 SYNCS.PHASECHK.TRANS64 P0, [R0+URZ+0xa0], R3 ;  /* 0x0000a003000085a7 */ /* 0x000ee400080010ff */
[----:B---3--:R-:W-:Y:S05]  /*a170*/  @!P0 BRA `(.L_x_150) ;  /* 0xfffffffc00f08947 */ /* 0x008fea000383ffff */
[----:B------:R-:W-:Y:S05]  /*a180*/  BRA `(.L_x_27) ;  /* 0xffffff7800b47947 */ /* 0x000fea000383ffff */
.L_x_35:
[----:B-1----:R-:W-:-:S07]  /*a190*/  MOV R0, UR17 ;  /* 0x0000001100007c02 */ /* 0x002fce0008000f00 */
.L_x_151:
[----:B-1----:R1:W2:Y:S02]  /*a1a0*/  SYNCS.PHASECHK.TRANS64.TRYWAIT P0, [R0+URZ+0xa0], R3 ;  /* 0x0000a003000075a7 */ /* 0x0022a400080011ff */
[----:B--2---:R-:W-:Y:S05]  /*a1b0*/  @!P0 NANOSLEEP.SYNCS 0x989680 ;  /* 0x009896800000895d */ /* 0x004fea0003900000 */
[----:B------:R-:W2:Y:S02]  /*a1c0*/  @!P0 SYNCS.PHASECHK.TRANS64 P0, [R0+URZ+0xa0], R3 ;  /* 0x0000a003000085a7 */ /* 0x000ea400080010ff */
[----:B--2---:R-:W-:Y:S05]  /*a1d0*/  @!P0 BRA `(.L_x_151) ;  /* 0xfffffffc00f08947 */ /* 0x004fea000383ffff */
[----:B------:R-:W-:Y:S05]  /*a1e0*/  BRA `(.L_x_34) ;  /* 0xffffff7c00707947 */ /* 0x000fea000383ffff */
.L_x_40:
[----:B-1----:R1:W2:Y:S02]  /*a1f0*/  SYNCS.PHASECHK.TRANS64.TRYWAIT P0, [R3+URZ+0x190], R0 ;  /* 0x00019000030075a7 */ /* 0x0022a400080011ff */
[----:B--2---:R-:W-:Y:S05]  /*a200*/  @!P0 NANOSLEEP.SYNCS 0x989680 ;  /* 0x009896800000895d */ /* 0x004fea0003900000 */
[----:B------:R-:W2:Y:S02]  /*a210*/  @!P0 SYNCS.PHASECHK.TRANS64 P0, [R3+URZ+0x190], R0 ;  /* 0x00019000030085a7 */ /* 0x000ea400080010ff */
[----:B--2---:R-:W-:Y:S05]  /*a220*/  @!P0 BRA `(.L_x_40) ;  /* 0xfffffffc00f08947 */ /* 0x004fea000383ffff */
[----:B------:R-:W-:Y:S05]  /*a230*/  BRA `(.L_x_152) ;  /* 0xffffff8000107947 */ /* 0x000fea000383ffff */
.L_x_44:
[----:B-1----:R-:W-:-:S07]  /*a240*/  MOV R0, UR4 ;  /* 0x0000000400007c02 */ /* 0x002fce0008000f00 */
.L_x_153:
[----:B-1----:R1:W2:Y:S02]  /*a250*/  SYNCS.PHASECHK.TRANS64.TRYWAIT P0, [R0+URZ], R3 ;  /* 0x00000003000075a7 */ /* 0x0022a400080011ff */
[----:B--2---:R-:W-:Y:S05]  /*a260*/  @!P0 NANOSLEEP.SYNCS 0x989680 ;  /* 0x009896800000895d */ /* 0x004fea0003900000 */
[----:B------:R-:W2:Y:S02]  /*a270*/  @!P0 SYNCS.PHASECHK.TRANS64 P0, [R0+URZ], R3 ;  /* 0x00000003000085a7 */ /* 0x000ea400080010ff */
[----:B--2---:R-:W-:Y:S05]  /*a280*/  @!P0 BRA `(.L_x_153) ;  /* 0xfffffffc00f08947 */ /* 0x004fea000383ffff */
[----:B------:R-:W-:Y:S05]  /*a290*/  BRA `(.L_x_154) ;  /* 0xffffff8400b87947 */ /* 0x000fea000383ffff */
.L_x_45:
[----:B------:R-:W-:-:S07]  /*a2a0*/  MOV R0, UR5 ;  /* 0x0000000500007c02 */ /* 0x000fce0008000f00 */
.L_x_155:
[----:B-1----:R1:W2:Y:S02]  /*a2b0*/  SYNCS.PHASECHK.TRANS64.TRYWAIT P0, [R0+URZ], R3 ;  /* 0x00000003000075a7 */ /* 0x0022a400080011ff */
[----:B--2---:R-:W-:Y:S05]  /*a2c0*/  @!P0 NANOSLEEP.SYNCS 0x989680 ;  /* 0x009896800000895d */ /* 0x004fea0003900000 */
[----:B------:R-:W2:Y:S02]  /*a2d0*/  @!P0 SYNCS.PHASECHK.TRANS64 P0, [R0+URZ], R3 ;  /* 0x00000003000085a7 */ /* 0x000ea400080010ff */
[----:B--2---:R-:W-:Y:S05]  /*a2e0*/  @!P0 BRA `(.L_x_155) ;  /* 0xfffffffc00f08947 */ /* 0x004fea000383ffff */
[----:B------:R-:W-:Y:S05]  /*a2f0*/  BRA `(.L_x_156) ;  /* 0xffffff8400c47947 */ /* 0x000fea000383ffff */
.L_x_46:
[----:B------:R-:W-:-:S07]  /*a300*/  MOV R0, UR5 ;  /* 0x0000000500007c02 */ /* 0x000fce0008000f00 */
.L_x_157:
[----:B-1----:R1:W2:Y:S02]  /*a310*/  SYNCS.PHASECHK.TRANS64.TRYWAIT P0, [R0+URZ], R3 ;  /* 0x00000003000075a7 */ /* 0x0022a400080011ff */
[----:B--2---:R-:W-:Y:S05]  /*a320*/  @!P0 NANOSLEEP.SYNCS 0x989680 ;  /* 0x009896800000895d */ /* 0x004fea0003900000 */
[----:B------:R-:W2:Y:S02]  /*a330*/  @!P0 SYNCS.PHASECHK.TRANS64 P0, [R0+URZ], R3 ;  /* 0x00000003000085a7 */ /* 0x000ea400080010ff */
[----:B--2---:R-:W-:Y:S05]  /*a340*/  @!P0 BRA `(.L_x_157) ;  /* 0xfffffffc00f08947 */ /* 0x004fea000383ffff */
[----:B------:R-:W-:Y:S05]  /*a350*/  BRA `(.L_x_158) ;  /* 0xffffff8400d07947 */ /* 0x000fea000383ffff */
.L_x_47:
[----:B------:R-:W-:-:S07]  /*a360*/  MOV R0, UR5 ;  /* 0x0000000500007c02 */ /* 0x000fce0008000f00 */
.L_x_159:
[----:B-1----:R1:W2:Y:S02]  /*a370*/  SYNCS.PHASECHK.TRANS64.TRYWAIT P0, [R0+URZ], R3 ;  /* 0x00000003000075a7 */ /* 0x0022a400080011ff */
[----:B--2---:R-:W-:Y:S05]  /*a380*/  @!P0 NANOSLEEP.SYNCS 0x989680 ;  /* 0x009896800000895d */ /* 0x004fea0003900000 */
[----:B------:R-:W2:Y:S02]  /*a390*/  @!P0 SYNCS.PHASECHK.TRANS64 P0, [R0+URZ], R3 ;  /* 0x00000003000085a7 */ /* 0x000ea400080010ff */
[----:B--2---:R-:W-:Y:S05]  /*a3a0*/  @!P0 BRA `(.L_x_159) ;  /* 0xfffffffc00f08947 */ /* 0x004fea000383ffff */
[----:B------:R-:W-:Y:S05]  /*a3b0*/  BRA `(.L_x_160) ;  /* 0xffffff8400dc7947 */ /* 0x000fea000383ffff */
.L_x_48:
[----:B------:R-:W-:-:S07]  /*a3c0*/  MOV R0, UR5 ;  /* 0x0000000500007c02 */ /* 0x000fce0008000f00 */
.L_x_161:
[----:B-1----:R1:W2:Y:S02]  /*a3d0*/  SYNCS.PHASECHK.TRANS64.TRYWAIT P0, [R0+URZ], R3 ;  /* 0x00000003000075a7 */ /* 0x0022a400080011ff */
[----:B--2---:R-:W-:Y:S05]  /*a3e0*/  @!P0 NANOSLEEP.SYNCS 0x989680 ;  /* 0x009896800000895d */ /* 0x004fea0003900000 */
[----:B------:R-:W2:Y:S02]  /*a3f0*/  @!P0 SYNCS.PHASECHK.TRANS64 P0, [R0+URZ], R3 ;  /* 0x00000003000085a7 */ /* 0x000ea400080010ff */
[----:B--2---:R-:W-:Y:S05]  /*a400*/  @!P0 BRA `(.L_x_161) ;  /* 0xfffffffc00f08947 */ /* 0x004fea000383ffff */
[----:B------:R-:W-:Y:S05]  /*a410*/  BRA `(.L_x_162) ;  /* 0xffffff8400e87947 */ /* 0x000fea000383ffff */
.L_x_49:
[----:B------:R-:W-:-:S07]  /*a420*/  MOV R0, UR5 ;  /* 0x0000000500007c02 */ /* 0x000fce0008000f00 */
.L_x_163:
[----:B-1----:R1:W2:Y:S02]  /*a430*/  SYNCS.PHASECHK.TRANS64.TRYWAIT P0, [R0+URZ], R3 ;  /* 0x00000003000075a7 */ /* 0x0022a400080011ff */
[----:B--2---:R-:W-:Y:S05]  /*a440*/  @!P0 NANOSLEEP.SYNCS 0x989680 ;  /* 0x009896800000895d */ /* 0x004fea0003900000 */
[----:B------:R-:W2:Y:S02]  /*a450*/  @!P0 SYNCS.PHASECHK.TRANS64 P0, [R0+URZ], R3 ;  /* 0x00000003000085a7 */ /* 0x000ea400080010ff */
[----:B--2---:R-:W-:Y:S05]  /*a460*/  @!P0 BRA `(.L_x_163) ;  /* 0xfffffffc00f08947 */ /* 0x004fea000383ffff */
[----:B------:R-:W-:Y:S05]  /*a470*/  BRA `(.L_x_164) ;  /* 0xffffff8400f47947 */ /* 0x000fea000383ffff */
.L_x_50:
[----:B------:R-:W-:-:S07]  /*a480*/  MOV R0, UR5 ;  /* 0x0000000500007c02 */ /* 0x000fce0008000f00 */
.L_x_165:
[----:B-1----:R1:W2:Y:S02]  /*a490*/  SYNCS.PHASECHK.TRANS64.TRYWAIT P0, [R0+URZ], R3 ;  /* 0x00000003000075a7 */ /* 0x0022a400080011ff */
[----:B--2---:R-:W-:Y:S05]  /*a4a0*/  @!P0 NANOSLEEP.SYNCS 0x989680 ;  /* 0x009896800000895d */ /* 0x004fea0003900000 */
[----:B------:R-:W2:Y:S02]  /*a4b0*/  @!P0 SYNCS.PHASECHK.TRANS64 P0, [R0+URZ], R3 ;  /* 0x00000003000085a7 */ /* 0x000ea400080010ff */
[----:B--2---:R-:W-:Y:S05]  /*a4c0*/  @!P0 BRA `(.L_x_165) ;  /* 0xfffffffc00f08947 */ /* 0x004fea000383ffff */
[----:B------:R-:W-:Y:S05]  /*a4d0*/  BRA `(.L_x_166) ;  /* 0xffffff8800007947 */ /* 0x000fea000383ffff */
.L_x_51:
[----:B------:R-:W-:-:S07]  /*a4e0*/  MOV R0, UR5 ;  /* 0x0000000500007c02 */ /* 0x000fce0008000f00 */
.L_x_167:
[----:B-1----:R1:W2:Y:S02]  /*a4f0*/  SYNCS.PHASECHK.TRANS64.TRYWAIT P0, [R0+URZ], R3 ;  /* 0x00000003000075a7 */ /* 0x0022a400080011ff */
[----:B--2---:R-:W-:Y:S05]  /*a500*/  @!P0 NANOSLEEP.SYNCS 0x989680 ;  /* 0x009896800000895d */ /* 0x004fea0003900000 */
[----:B------:R-:W2:Y:S02]  /*a510*/  @!P0 SYNCS.PHASECHK.TRANS64 P0, [R0+URZ], R3 ;  /* 0x00000003000085a7 */ /* 0x000ea400080010ff */
[----:B--2---:R-:W-:Y:S05]  /*a520*/  @!P0 BRA `(.L_x_167) ;  /* 0xfffffffc00f08947 */ /* 0x004fea000383ffff */
[----:B------:R-:W-:Y:S05]  /*a530*/  BRA `(.L_x_168) ;  /* 0xffffff88000c7947 */ /* 0x000fea000383ffff */
.L_x_52:
[----:B------:R-:W-:-:S07]  /*a540*/  MOV R0, UR5 ;  /* 0x0000000500007c02 */ /* 0x000fce0008000f00 */
.L_x_169:
[----:B-1----:R1:W2:Y:S02]  /*a550*/  SYNCS.PHASECHK.TRANS64.TRYWAIT P0, [R0+URZ], R3 ;  /* 0x00000003000075a7 */ /* 0x0022a400080011ff */
[----:B--2---:R-:W-:Y:S05]  /*a560*/  @!P0 NANOSLEEP.SYNCS 0x989680 ;  /* 0x009896800000895d */ /* 0x004fea0003900000 */
[----:B------:R-:W2:Y:S02]  /*a570*/  @!P0 SYNCS.PHASECHK.TRANS64 P0, [R0+URZ], R3 ;  /* 0x00000003000085a7 */ /* 0x000ea400080010ff */
[----:B--2---:R-:W-:Y:S05]  /*a580*/  @!P0 BRA `(.L_x_169) ;  /* 0xfffffffc00f08947 */ /* 0x004fea000383ffff */
[----:B------:R-:W-:Y:S05]  /*a590*/  BRA `(.L_x_170) ;  /* 0xffffff8800187947 */ /* 0x000fea000383ffff */
.L_x_53:
[----:B------:R-:W-:-:S07]  /*a5a0*/  MOV R0, UR5 ;  /* 0x0000000500007c02 */ /* 0x000fce0008000f00 */
.L_x_171:
[----:B-1----:R1:W2:Y:S02]  /*a5b0*/  SYNCS.PHASECHK.TRANS64.TRYWAIT P0, [R0+URZ], R3 ;  /* 0x00000003000075a7 */ /* 0x0022a400080011ff */
[----:B--2---:R-:W-:Y:S05]  /*a5c0*/  @!P0 NANOSLEEP.SYNCS 0x989680 ;  /* 0x009896800000895d */ /* 0x004fea0003900000 */
[----:B------:R-:W2:Y:S02]  /*a5d0*/  @!P0 SYNCS.PHASECHK.TRANS64 P0, [R0+URZ], R3 ;  /* 0x00000003000085a7 */ /* 0x000ea400080010ff */
[----:B--2---:R-:W-:Y:S05]  /*a5e0*/  @!P0 BRA `(.L_x_171) ;  /* 0xfffffffc00f08947 */ /* 0x004fea000383ffff */
[----:B------:R-:W-:Y:S05]  /*a5f0*/  BRA `(.L_x_172) ;  /* 0xffffff8800247947 */ /* 0x000fea000383ffff */
.L_x_54:
[----:B------:R-:W-:-:S07]  /*a600*/  MOV R0, UR5 ;  /* 0x0000000500007c02 */ /* 0x000fce0008000f00 */
.L_x_173:
[----:B-1----:R1:W2:Y:S02]  /*a610*/  SYNCS.PHASECHK.TRANS64.TRYWAIT P0, [R0+URZ], R3 ;  /* 0x00000003000075a7 */ /* 0x0022a400080011ff */
[----:B--2---:R-:W-:Y:S05]  /*a620*/  @!P0 NANOSLEEP.SYNCS 0x989680 ;  /* 0x009896800000895d */ /* 0x004fea0003900000 */
[----:B------:R-:W2:Y:S02]  /*a630*/  @!P0 SYNCS.PHASECHK.TRANS64 P0, [R0+URZ], R3 ;  /* 0x00000003000085a7 */ /* 0x000ea400080010ff */
[----:B--2---:R-:W-:Y:S05]  /*a640*/  @!P0 BRA `(.L_x_173) ;  /* 0xfffffffc00f08947 */ /* 0x004fea000383ffff */
[----:B------:R-:W-:Y:S05]  /*a650*/  BRA `(.L_x_174) ;  /* 0xffffff8800307947 */ /* 0x000fea000383ffff */
.L_x_55:
[----:B------:R-:W-:-:S07]  /*a660*/  MOV R0, UR5 ;  /* 0x0000000500007c02 */ /* 0x000fce0008000f00 */
.L_x_175:
[----:B-1----:R1:W2:Y:S02]  /*a670*/  SYNCS.PHASECHK.TRANS64.TRYWAIT P0, [R0+URZ], R3 ;  /* 0x00000003000075a7 */ /* 0x0022a400080011ff */
[----:B--2---:R-:W-:Y:S05]  /*a680*/  @!P0 NANOSLEEP.SYNCS 0x989680 ;  /* 0x009896800000895d */ /* 0x004fea0003900000 */
[----:B------:R-:W2:Y:S02]  /*a690*/  @!P0 SYNCS.PHASECHK.TRANS64 P0, [R0+URZ], R3 ;  /* 0x00000003000085a7 */ /* 0x000ea400080010ff */
[----:B--2---:R-:W-:Y:S05]  /*a6a0*/  @!P0 BRA `(.L_x_175) ;  /* 0xfffffffc00f08947 */ /* 0x004fea000383ffff */
[----:B------:R-:W-:Y:S05]  /*a6b0*/  BRA `(.L_x_176) ;  /* 0xffffff88003c7947 */ /* 0x000fea000383ffff */
.L_x_56:
[----:B------:R-:W-:-:S07]  /*a6c0*/  MOV R0, UR5 ;  /* 0x0000000500007c02 */ /* 0x000fce0008000f00 */
.L_x_177:
[----:B-1----:R1:W2:Y:S02]  /*a6d0*/  SYNCS.PHASECHK.TRANS64.TRYWAIT P0, [R0+URZ], R3 ;  /* 0x00000003000075a7 */ /* 0x0022a400080011ff */
[----:B--2---:R-:W-:Y:S05]  /*a6e0*/  @!P0 NANOSLEEP.SYNCS 0x989680 ;  /* 0x009896800000895d */ /* 0x004fea0003900000 */
[----:B------:R-:W2:Y:S02]  /*a6f0*/  @!P0 SYNCS.PHASECHK.TRANS64 P0, [R0+URZ], R3 ;  /* 0x00000003000085a7 */ /* 0x000ea400080010ff */
[----:B--2---:R-:W-:Y:S05]  /*a700*/  @!P0 BRA `(.L_x_177) ;  /* 0xfffffffc00f08947 */ /* 0x004fea000383ffff */
[----:B------:R-:W-:Y:S05]  /*a710*/  BRA `(.L_x_178) ;  /* 0xffffff8800487947 */ /* 0x000fea000383ffff */
.L_x_57:
[----:B------:R-:W-:-:S07]  /*a720*/  MOV R0, UR5 ;  /* 0x0000000500007c02 */ /* 0x000fce0008000f00 */
.L_x_179:
[----:B-1----:R1:W2:Y:S02]  /*a730*/  SYNCS.PHASECHK.TRANS64.TRYWAIT P0, [R0+URZ], R3 ;  /* 0x00000003000075a7 */ /* 0x0022a400080011ff */
[----:B--2---:R-:W-:Y:S05]  /*a740*/  @!P0 NANOSLEEP.SYNCS 0x989680 ;  /* 0x009896800000895d */ /* 0x004fea0003900000 */
[----:B------:R-:W2:Y:S02]  /*a750*/  @!P0 SYNCS.PHASECHK.TRANS64 P0, [R0+URZ], R3 ;  /* 0x00000003000085a7 */ /* 0x000ea400080010ff */
[----:B--2---:R-:W-:Y:S05]  /*a760*/  @!P0 BRA `(.L_x_179) ;  /* 0xfffffffc00f08947 */ /* 0x004fea000383ffff */
[----:B------:R-:W-:Y:S05]  /*a770*/  BRA `(.L_x_180) ;  /* 0xffffff8800547947 */ /* 0x000fea000383ffff */
.L_x_58:
[----:B------:R-:W-:-:S07]  /*a780*/  MOV R0, UR5 ;  /* 0x0000000500007c02 */ /* 0x000fce0008000f00 */
.L_x_181:
[----:B-1----:R1:W2:Y:S02]  /*a790*/  SYNCS.PHASECHK.TRANS64.TRYWAIT P0, [R0+URZ], R3 ;  /* 0x00000003000075a7 */ /* 0x0022a400080011ff */
[----:B--2---:R-:W-:Y:S05]  /*a7a0*/  @!P0 NANOSLEEP.SYNCS 0x989680 ;  /* 0x009896800000895d */ /* 0x004fea0003900000 */
[----:B------:R-:W2:Y:S02]  /*a7b0*/  @!P0 SYNCS.PHASECHK.TRANS64 P0, [R0+URZ], R3 ;  /* 0x00000003000085a7 */ /* 0x000ea400080010ff */
[----:B--2---:R-:W-:Y:S05]  /*a7c0*/  @!P0 BRA `(.L_x_181) ;  /* 0xfffffffc00f08947 */ /* 0x004fea000383ffff */
[----:B------:R-:W-:Y:S05]  /*a7d0*/  BRA `(.L_x_182) ;  /* 0xffffff8800607947 */ /* 0x000fea000383ffff */
.L_x_59:
[----:B------:R-:W-:-:S07]  /*a7e0*/  MOV R0, UR5 ;  /* 0x0000000500007c02 */ /* 0x000fce0008000f00 */
.L_x_183:
[----:B-1----:R1:W2:Y:S02]  /*a7f0*/  SYNCS.PHASECHK.TRANS64.TRYWAIT P0, [R0+URZ], R3 ;  /* 0x00000003000075a7 */ /* 0x0022a400080011ff */
[----:B--2---:R-:W-:Y:S05]  /*a800*/  @!P0 NANOSLEEP.SYNCS 0x989680 ;  /* 0x009896800000895d */ /* 0x004fea0003900000 */
[----:B------:R-:W2:Y:S02]  /*a810*/  @!P0 SYNCS.PHASECHK.TRANS64 P0, [R0+URZ], R3 ;  /* 0x00000003000085a7 */ /* 0x000ea400080010ff */
[----:B--2---:R-:W-:Y:S05]  /*a820*/  @!P0 BRA `(.L_x_183) ;  /* 0xfffffffc00f08947 */ /* 0x004fea000383ffff */
[----:B------:R-:W-:Y:S05]  /*a830*/  BRA `(.L_x_184) ;  /* 0xffffff88006c7947 */ /* 0x000fea000383ffff */
.L_x_60:
[----:B------:R-:W-:-:S07]  /*a840*/  MOV R0, UR5 ;  /* 0x0000000500007c02 */ /* 0x000fce0008000f00 */
.L_x_185:
[----:B-1----:R1:W2:Y:S02]  /*a850*/  SYNCS.PHASECHK.TRANS64.TRYWAIT P0, [R0+URZ], R3 ;  /* 0x00000003000075a7 */ /* 0x0022a400080011ff */
[----:B--2---:R-:W-:Y:S05]  /*a860*/  @!P0 NANOSLEEP.SYNCS 0x989680 ;  /* 0x009896800000895d */ /* 0x004fea0003900000 */
[----:B------:R-:W2:Y:S02]  /*a870*/  @!P0 SYNCS.PHASECHK.TRANS64 P0, [R0+URZ], R3 ;  /* 0x00000003000085a7 */ /* 0x000ea400080010ff */
[----:B--2---:R-:W-:Y:S05]  /*a880*/  @!P0 BRA `(.L_x_185) ;  /* 0xfffffffc00f08947 */ /* 0x004fea000383ffff */
[----:B------:R-:W-:Y:S05]  /*a890*/  BRA `(.L_x_186) ;  /* 0xffffff8800787947 */ /* 0x000fea000383ffff */
.L_x_61:
[----:B------:R-:W-:-:S07]  /*a8a0*/  MOV R0, UR5 ;  /* 0x0000000500007c02 */ /* 0x000fce0008000f00 */
.L_x_187:
[----:B-1----:R1:W2:Y:S02]  /*a8b0*/  SYNCS.PHASECHK.TRANS64.TRYWAIT P0, [R0+URZ], R3 ;  /* 0x00000003000075a7 */ /* 0x0022a400080011ff */
[----:B--2---:R-:W-:Y:S05]  /*a8c0*/  @!P0 NANOSLEEP.SYNCS 0x989680 ;  /* 0x009896800000895d */ /* 0x004fea0003900000 */
[----:B------:R-:W2:Y:S02]  /*a8d0*/  @!P0 SYNCS.PHASECHK.TRANS64 P0, [R0+URZ], R3 ;  /* 0x00000003000085a7 */ /* 0x000ea400080010ff */
[----:B--2---:R-:W-:Y:S05]  /*a8e0*/  @!P0 BRA `(.L_x_187) ;  /* 0xfffffffc00f08947 */ /* 0x004fea000383ffff */
[----:B------:R-:W-:Y:S05]  /*a8f0*/  BRA `(.L_x_188) ;  /* 0xffffff8800847947 */ /* 0x000fea000383ffff */
.L_x_62:
[----:B------:R-:W-:-:S07]  /*a900*/  MOV R0, UR5 ;  /* 0x0000000500007c02 */ /* 0x000fce0008000f00 */
.L_x_189:
[----:B-1----:R1:W2:Y:S02]  /*a910*/  SYNCS.PHASECHK.TRANS64.TRYWAIT P0, [R0+URZ], R3 ;  /* 0x00000003000075a7 */ /* 0x0022a400080011ff */
[----:B--2---:R-:W-:Y:S05]  /*a920*/  @!P0 NANOSLEEP.SYNCS 0x989680 ;  /* 0x009896800000895d */ /* 0x004fea0003900000 */
[----:B------:R-:W2:Y:S02]  /*a930*/  @!P0 SYNCS.PHASECHK.TRANS64 P0, [R0+URZ], R3 ;  /* 0x00000003000085a7 */ /* 0x000ea400080010ff */
[----:B--2---:R-:W-:Y:S05]  /*a940*/  @!P0 BRA `(.L_x_189) ;  /* 0xfffffffc00f08947 */ /* 0x004fea000383ffff */
[----:B------:R-:W-:Y:S05]  /*a950*/  BRA `(.L_x_190) ;  /* 0xffffff8800907947 */ /* 0x000fea000383ffff */
.L_x_65:
[----:B-1----:R1:W2:Y:S02]  /*a960*/  SYNCS.PHASECHK.TRANS64.TRYWAIT P0, [R2+URZ+0x1f0], R5 ;  /* 0x0001f005020075a7 */ /* 0x0022a400080011ff */
[----:B--2---:R-:W-:Y:S05]  /*a970*/  @!P0 NANOSLEEP.SYNCS 0x989680 ;  /* 0x009896800000895d */ /* 0x004fea0003900000 */
[----:B------:R-:W2:Y:S02]  /*a980*/  @!P0 SYNCS.PHASECHK.TRANS64 P0, [R2+URZ+0x1f0], R5 ;  /* 0x0001f005020085a7 */ /* 0x000ea400080010ff */
[----:B--2---:R-:W-:Y:S05]  /*a990*/  @!P0 BRA `(.L_x_65) ;  /* 0xfffffffc00f08947 */ /* 0x004fea000383ffff */
[----:B------:R-:W-:Y:S05]  /*a9a0*/  BRA `(.L_x_191) ;  /* 0xffffff8800f47947 */ /* 0x000fea000383ffff */
.L_x_66:
[----:B------:R-:W-:-:S07]  /*a9b0*/  MOV R2, UR4 ;  /* 0x0000000400027c02 */ /* 0x000fce0008000f00 */
.L_x_192:
[----:B-1----:R1:W2:Y:S02]  /*a9c0*/  SYNCS.PHASECHK.TRANS64.TRYWAIT P0, [R2+URZ+0x1a0], R5 ;  /* 0x0001a005020075a7 */ /* 0x0022a400080011ff */
[----:B--2---:R-:W-:Y:S05]  /*a9d0*/  @!P0 NANOSLEEP.SYNCS 0x989680 ;  /* 0x009896800000895d */ /* 0x004fea0003900000 */
[----:B------:R-:W2:Y:S02]  /*a9e0*/  @!P0 SYNCS.PHASECHK.TRANS64 P0, [R2+URZ+0x1a0], R5 ;  /* 0x0001a005020085a7 */ /* 0x000ea400080010ff */
[----:B--2---:R-:W-:Y:S05]  /*a9f0*/  @!P0 BRA `(.L_x_192) ;  /* 0xfffffffc00f08947 */ /* 0x004fea000383ffff */
[----:B------:R-:W-:Y:S05]  /*aa00*/  BRA `(.L_x_193) ;  /* 0xffffff8c00047947 */ /* 0x000fea000383ffff */
.L_x_67:
[----:B-1----:R1:W2:Y:S02]  /*aa10*/  SYNCS.PHASECHK.TRANS64.TRYWAIT P1, [R2+URZ+0x190], R5 ;  /* 0x00019005020075a7 */ /* 0x0022a400080211ff */
[----:B--2---:R-:W-:Y:S05]  /*aa20*/  @!P1 NANOSLEEP.SYNCS 0x989680 ;  /* 0x009896800000995d */ /* 0x004fea0003900000 */
[----:B------:R-:W2:Y:S02]  /*aa30*/  @!P1 SYNCS.PHASECHK.TRANS64 P1, [R2+URZ+0x190], R5 ;  /* 0x00019005020095a7 */ /* 0x000ea400080210ff */
[----:B--2---:R-:W-:Y:S05]  /*aa40*/  @!P1 BRA `(.L_x_67) ;  /* 0xfffffffc00f09947 */ /* 0x004fea000383ffff */
[----:B------:R-:W-:Y:S05]  /*aa50*/  BRA `(.L_x_194) ;  /* 0xffffff8c00347947 */ /* 0x000fea000383ffff */
.L_x_70:
[----:B------:R-:W-:-:S07]  /*aa60*/  MOV R0, UR4 ;  /* 0x0000000400007c02 */ /* 0x000fce0008000f00 */
.L_x_195:
[----:B-1----:R1:W2:Y:S02]  /*aa70*/  SYNCS.PHASECHK.TRANS64.TRYWAIT P0, [R0+URZ+0x1a0], R3 ;  /* 0x0001a003000075a7 */ /* 0x0022a400080011ff */
[----:B--2---:R-:W-:Y:S05]  /*aa80*/  @!P0 NANOSLEEP.SYNCS 0x989680 ;  /* 0x009896800000895d */ /* 0x004fea0003900000 */
[----:B------:R-:W2:Y:S02]  /*aa90*/  @!P0 SYNCS.PHASECHK.TRANS64 P0, [R0+URZ+0x1a0], R3 ;  /* 0x0001a003000085a7 */ /* 0x000ea400080010ff */
[----:B--2---:R-:W-:Y:S05]  /*aaa0*/  @!P0 BRA `(.L_x_195) ;  /* 0xfffffffc00f08947 */ /* 0x004fea000383ffff */
[----:B------:R-:W-:Y:S05]  /*aab0*/  BRA `(.L_x_69) ;  /* 0xffffff8c00887947 */ /* 0x000fea000383ffff */
.L_x_77:
[----:B-1----:R1:W2:Y:S02]  /*aac0*/  SYNCS.PHASECHK.TRANS64.TRYWAIT P1, [R0+URZ+0x190], R5 ;  /* 0x00019005000075a7 */ /* 0x0022a400080211ff */
[----:B--2---:R-:W-:Y:S05]  /*aad0*/  @!P1 NANOSLEEP.SYNCS 0x989680 ;  /* 0x009896800000995d */ /* 0x004fea0003900000 */
[----:B------:R-:W2:Y:S02]  /*aae0*/  @!P1 SYNCS.PHASECHK.TRANS64 P1, [R0+URZ+0x190], R5 ;  /* 0x00019005000095a7 */ /* 0x000ea400080210ff */
[----:B--2---:R-:W-:Y:S05]  /*aaf0*/  @!P1 BRA `(.L_x_77) ;  /* 0xfffffffc00f09947 */ /* 0x004fea000383ffff */
[----:B------:R-:W-:Y:S05]  /*ab00*/  BRA `(.L_x_196) ;  /* 0xffffff9000e87947 */ /* 0x000fea000383ffff */
.L_x_78:
[----:B------:R-:W-:-:S07]  /*ab10*/  MOV R3, UR19 ;  /* 0x0000001300037c02 */ /* 0x000fce0008000f00 */
.L_x_197:
[----:B-1----:R1:W2:Y:S02]  /*ab20*/  SYNCS.PHASECHK.TRANS64.TRYWAIT P0, [R3+URZ+0x1d0], R0 ;  /* 0x0001d000030075a7 */ /* 0x0022a400080011ff */
[----:B--2---:R-:W-:Y:S05]  /*ab30*/  @!P0 NANOSLEEP.SYNCS 0x989680 ;  /* 0x009896800000895d */ /* 0x004fea0003900000 */
[----:B------:R-:W2:Y:S02]  /*ab40*/  @!P0 SYNCS.PHASECHK.TRANS64 P0, [R3+URZ+0x1d0], R0 ;  /* 0x0001d000030085a7 */ /* 0x000ea400080010ff */
[----:B--2---:R-:W-:Y:S05]  /*ab50*/  @!P0 BRA `(.L_x_197) ;  /* 0xfffffffc00f08947 */ /* 0x004fea000383ffff */
[----:B------:R-:W-:Y:S05]  /*ab60*/  BRA `(.L_x_198) ;  /* 0xffffff94001c7947 */ /* 0x000fea000383ffff */
.L_x_81:
[----:B------:R-:W-:Y:S07]  /*ab70*/  MOV R0, UR6 ;  /* 0x0000000600007c02 */ /* 0x000fee0008000f00 */
.L_x_199:
[----:B-1----:R1:W2:Y:S02]  /*ab80*/  SYNCS.PHASECHK.TRANS64.TRYWAIT P0, [R0+URZ], R3 ;  /* 0x00000003000075a7 */ /* 0x0022a400080011ff */
[----:B--2---:R-:W-:Y:S05]  /*ab90*/  @!P0 NANOSLEEP.SYNCS 0x989680 ;  /* 0x009896800000895d */ /* 0x004fea0003900000 */
[----:B------:R-:W2:Y:S02]  /*aba0*/  @!P0 SYNCS.PHASECHK.TRANS64 P0, [R0+URZ], R3 ;  /* 0x00000003000085a7 */ /* 0x000ea400080010ff */
[----:B--2---:R-:W-:Y:S05]  /*abb0*/  @!P0 BRA `(.L_x_199) ;  /* 0xfffffffc00f08947 */ /* 0x004fea000383ffff */
[----:B------:R-:W-:Y:S05]  /*abc0*/  BRA `(.L_x_80) ;  /* 0xffffff9400547947 */ /* 0x000fea000383ffff */
.L_x_84:
[----:B------:R-:W-:-:S07]  /*abd0*/  MOV R0, UR4 ;  /* 0x0000000400007c02 */ /* 0x000fce0008000f00 */
.L_x_200:
[----:B--2---:R2:W4:Y:S02]  /*abe0*/  SYNCS.PHASECHK.TRANS64.TRYWAIT P0, [R0+URZ], R3 ;  /* 0x00000003000075a7 */ /* 0x00452400080011ff */
[----:B----4-:R-:W-:Y:S05]  /*abf0*/  @!P0 NANOSLEEP.SYNCS 0x989680 ;  /* 0x009896800000895d */ /* 0x010fea0003900000 */
[----:B------:R-:W4:Y:S02]  /*ac00*/  @!P0 SYNCS.PHASECHK.TRANS64 P0, [R0+URZ], R3 ;  /* 0x00000003000085a7 */ /* 0x000f2400080010ff */
[----:B----4-:R-:W-:Y:S05]  /*ac10*/  @!P0 BRA `(.L_x_200) ;  /* 0xfffffffc00f08947 */ /* 0x010fea000383ffff */
[----:B------:R-:W-:Y:S05]  /*ac20*/  BRA `(.L_x_201) ;  /* 0xffffff9400f47947 */ /* 0x000fea000383ffff */
.L_x_85:
[----:B------:R-:W-:-:S07]  /*ac30*/  MOV R0, UR5 ;  /* 0x0000000500007c02 */ /* 0x000fce0008000f00 */
.L_x_202:
[----:B-1----:R1:W2:Y:S02]  /*ac40*/  SYNCS.PHASECHK.TRANS64.TRYWAIT P0, [R0+URZ], R3 ;  /* 0x00000003000075a7 */ /* 0x0022a400080011ff */
[----:B--2---:R-:W-:Y:S05]  /*ac50*/  @!P0 NANOSLEEP.SYNCS 0x989680 ;  /* 0x009896800000895d */ /* 0x004fea0003900000 */
[----:B------:R-:W2:Y:S02]  /*ac60*/  @!P0 SYNCS.PHASECHK.TRANS64 P0, [R0+URZ], R3 ;  /* 0x00000003000085a7 */ /* 0x000ea400080010ff */
[----:B--2---:R-:W-:Y:S05]  /*ac70*/  @!P0 BRA `(.L_x_202) ;  /* 0xfffffffc00f08947 */ /* 0x004fea000383ffff */
[----:B------:R-:W-:Y:S05]  /*ac80*/  BRA `(.L_x_203) ;  /* 0xffffff9800007947 */ /* 0x000fea000383ffff */
.L_x_86:
[----:B------:R-:W-:-:S07]  /*ac90*/  MOV R0, UR5 ;  /* 0x0000000500007c02 */ /* 0x000fce0008000f00 */
.L_x_204:
[----:B-1----:R1:W2:Y:S02]  /*aca0*/  SYNCS.PHASECHK.TRANS64.TRYWAIT P0, [R0+URZ], R3 ;  /* 0x00000003000075a7 */ /* 0x0022a400080011ff */
[----:B--2---:R-:W-:Y:S05]  /*acb0*/  @!P0 NANOSLEEP.SYNCS 0x989680 ;  /* 0x009896800000895d */ /* 0x004fea0003900000 */
[----:B------:R-:W2:Y:S02]  /*acc0*/  @!P0 SYNCS.PHASECHK.TRANS64 P0, [R0+URZ], R3 ;  /* 0x00000003000085a7 */ /* 0x000ea400080010ff */
[----:B--2---:R-:W-:Y:S05]  /*acd0*/  @!P0 BRA `(.L_x_204) ;  /* 0xfffffffc00f08947 */ /* 0x004fea000383ffff */
[----:B------:R-:W-:Y:S05]  /*ace0*/  BRA `(.L_x_205) ;  /* 0xffffff98000c7947 */ /* 0x000fea000383ffff */
.L_x_87:
[----:B------:R-:W-:-:S07]  /*acf0*/  MOV R0, UR4 ;  /* 0x0000000400007c02 */ /* 0x000fce0008000f00 */
.L_x_206:
[----:B-1----:R1:W2:Y:S02]  /*ad00*/  SYNCS.PHASECHK.TRANS64.TRYWAIT P0, [R0+URZ], R3 ;  /* 0x00000003000075a7 */ /* 0x0022a400080011ff */
[----:B--2---:R-:W-:Y:S05]  /*ad10*/  @!P0 NANOSLEEP.SYNCS 0x989680 ;  /* 0x009896800000895d */ /* 0x004fea0003900000 */
[----:B------:R-:W2:Y:S02]  /*ad20*/  @!P0 SYNCS.PHASECHK.TRANS64 P0, [R0+URZ], R3 ;  /* 0x00000003000085a7 */ /* 0x000ea400080010ff */
[----:B--2---:R-:W-:Y:S05]  /*ad30*/  @!P0 BRA `(.L_x_206) ;  /* 0xfffffffc00f08947 */ /* 0x004fea000383ffff */
[----:B------:R-:W-:Y:S05]  /*ad40*/  BRA `(.L_x_207) ;  /* 0xffffff9800187947 */ /* 0x000fea000383ffff */
.L_x_92:
[----:B--2---:R2:W3:Y:S02]  /*ad50*/  SYNCS.PHASECHK.TRANS64.TRYWAIT P0, [R12+URZ+0x190], R9 ;  /* 0x000190090c0075a7 */ /* 0x0044e400080011ff */
[----:B---3--:R-:W-:Y:S05]  /*ad60*/  @!P0 NANOSLEEP.SYNCS 0x989680 ;  /* 0x009896800000895d */ /* 0x008fea0003900000 */
[----:B------:R-:W3:Y:S02]  /*ad70*/  @!P0 SYNCS.PHASECHK.TRANS64 P0, [R12+URZ+0x190], R9 ;  /* 0x000190090c0085a7 */ /* 0x000ee400080010ff */
[----:B---3--:R-:W-:Y:S05]  /*ad80*/  @!P0 BRA `(.L_x_92) ;  /* 0xfffffffc00f08947 */ /* 0x008fea000383ffff */
[----:B------:R-:W-:Y:S05]  /*ad90*/  BRA `(.L_x_208) ;  /* 0xffffff9c00487947 */ /* 0x000fea000383ffff */
.L_x_95:
[----:B------:R-:W-:Y:S07]  /*ada0*/  MOV R0, UR21 ;  /* 0x0000001500007c02 */ /* 0x000fee0008000f00 */
.L_x_209:
[----:B--2---:R2:W3:Y:S02]  /*adb0*/  SYNCS.PHASECHK.TRANS64.TRYWAIT P2, [R0+URZ+0x188], R11 ;  /* 0x0001880b000075a7 */ /* 0x0044e400080411ff */
[----:B---3--:R-:W-:Y:S05]  /*adc0*/  @!P2 NANOSLEEP.SYNCS 0x989680 ;  /* 0x009896800000a95d */ /* 0x008fea0003900000 */
[----:B------:R-:W3:Y:S02]  /*add0*/  @!P2 SYNCS.PHASECHK.TRANS64 P2, [R0+URZ+0x188], R11 ;  /* 0x0001880b0000a5a7 */ /* 0x000ee400080410ff */
[----:B---3--:R-:W-:Y:S05]  /*ade0*/  @!P2 BRA `(.L_x_209) ;  /* 0xfffffffc00f0a947 */ /* 0x008fea000383ffff */
[----:B------:R-:W-:Y:S05]  /*adf0*/  BRA `(.L_x_94) ;  /* 0xffffffa000b07947 */ /* 0x000fea000383ffff */
.L_x_98:
[----:B--2---:R-:W-:Y:S07]  /*ae00*/  MOV R0, UR21 ;  /* 0x0000001500007c02 */ /* 0x004fee0008000f00 */
.L_x_210:
[----:B--2---:R2:W3:Y:S02]  /*ae10*/  SYNCS.PHASECHK.TRANS64.TRYWAIT P0, [R0+URZ+0x160], R9 ;  /* 0x00016009000075a7 */ /* 0x0044e400080011ff */
[----:B---3--:R-:W-:Y:S05]  /*ae20*/  @!P0 NANOSLEEP.SYNCS 0x989680 ;  /* 0x009896800000895d */ /* 0x008fea0003900000 */
[----:B------:R-:W3:Y:S02]  /*ae30*/  @!P0 SYNCS.PHASECHK.TRANS64 P0, [R0+URZ+0x160], R9 ;  /* 0x00016009000085a7 */ /* 0x000ee400080010ff */
[----:B---3--:R-:W-:Y:S05]  /*ae40*/  @!P0 BRA `(.L_x_210) ;  /* 0xfffffffc00f08947 */ /* 0x008fea000383ffff */
[----:B------:R-:W-:Y:S05]  /*ae50*/  BRA `(.L_x_211) ;  /* 0xffffffa4000c7947 */ /* 0x000fea000383ffff */
.L_x_99:
[----:B------:R-:W-:Y:S07]  /*ae60*/  MOV R0, UR21 ;  /* 0x0000001500007c02 */ /* 0x000fee0008000f00 */
.L_x_212:
[----:B--2---:R2:W3:Y:S02]  /*ae70*/  SYNCS.PHASECHK.TRANS64.TRYWAIT P0, [R0+URZ+0x168], R9 ;  /* 0x00016809000075a7 */ /* 0x0044e400080011ff */
[----:B---3--:R-:W-:Y:S05]  /*ae80*/  @!P0 NANOSLEEP.SYNCS 0x989680 ;  /* 0x009896800000895d */ /* 0x008fea0003900000 */
[----:B------:R-:W3:Y:S02]  /*ae90*/  @!P0 SYNCS.PHASECHK.TRANS64 P0, [R0+URZ+0x168], R9 ;  /* 0x00016809000085a7 */ /* 0x000ee400080010ff */
[----:B---3--:R-:W-:Y:S05]  /*aea0*/  @!P0 BRA `(.L_x_212) ;  /* 0xfffffffc00f08947 */ /* 0x008fea000383ffff */
[----:B------:R-:W-:Y:S05]  /*aeb0*/  BRA `(.L_x_213) ;  /* 0xffffffa400447947 */ /* 0x000fea000383ffff */
.L_x_100:
[----:B------:R-:W-:Y:S07]  /*aec0*/  MOV R0, UR21 ;  /* 0x0000001500007c02 */ /* 0x000fee0008000f00 */
.L_x_214:
[----:B--2---:R2:W3:Y:S02]  /*aed0*/  SYNCS.PHASECHK.TRANS64.TRYWAIT P0, [R0+URZ+0x170], R9 ;  /* 0x00017009000075a7 */ /* 0x0044e400080011ff */
[----:B---3--:R-:W-:Y:S05]  /*aee0*/  @!P0 NANOSLEEP.SYNCS 0x989680 ;  /* 0x009896800000895d */ /* 0x008fea0003900000 */
[----:B------:R-:W3:Y:S02]  /*aef0*/  @!P0 SYNCS.PHASECHK.TRANS64 P0, [R0+URZ+0x170], R9 ;  /* 0x00017009000085a7 */ /* 0x000ee400080010ff */
[----:B---3--:R-:W-:Y:S05]  /*af00*/  @!P0 BRA `(.L_x_214) ;  /* 0xfffffffc00f08947 */ /* 0x008fea000383ffff */
[----:B------:R-:W-:Y:S05]  /*af10*/  BRA `(.L_x_215) ;  /* 0xffffffa400887947 */ /* 0x000fea000383ffff */
.L_x_101:
[----:B------:R-:W-:Y:S07]  /*af20*/  MOV R0, UR21 ;  /* 0x0000001500007c02 */ /* 0x000fee0008000f00 */
.L_x_216:
[----:B--2---:R2:W3:Y:S02]  /*af30*/  SYNCS.PHASECHK.TRANS64.TRYWAIT P0, [R0+URZ+0x178], R9 ;  /* 0x00017809000075a7 */ /* 0x0044e400080011ff */
[----:B---3--:R-:W-:Y:S05]  /*af40*/  @!P0 NANOSLEEP.SYNCS 0x989680 ;  /* 0x009896800000895d */ /* 0x008fea0003900000 */
[----:B------:R-:W3:Y:S02]  /*af50*/  @!P0 SYNCS.PHASECHK.TRANS64 P0, [R0+URZ+0x178], R9 ;  /* 0x00017809000085a7 */ /* 0x000ee400080010ff */
[----:B---3--:R-:W-:Y:S05]  /*af60*/  @!P0 BRA `(.L_x_216) ;  /* 0xfffffffc00f08947 */ /* 0x008fea000383ffff */
[----:B------:R-:W-:Y:S05]  /*af70*/  BRA `(.L_x_217) ;  /* 0xffffffa400c87947 */ /* 0x000fea000383ffff */
.L_x_103:
[----:B------:R-:W-:-:S07]  /*af80*/  MOV R0, UR21 ;  /* 0x0000001500007c02 */ /* 0x000fce0008000f00 */
.L_x_218:
[----:B---3--:R3:W4:Y:S02]  /*af90*/  SYNCS.PHASECHK.TRANS64.TRYWAIT P0, [R0+URZ+0x160], R3 ;  /* 0x00016003000075a7 */ /* 0x00872400080011ff */
[----:B----4-:R-:W-:Y:S05]  /*afa0*/  @!P0 NANOSLEEP.SYNCS 0x989680 ;  /* 0x009896800000895d */ /* 0x010fea0003900000 */
[----:B------:R-:W4:Y:S02]  /*afb0*/  @!P0 SYNCS.PHASECHK.TRANS64 P0, [R0+URZ+0x160], R3 ;  /* 0x00016003000085a7 */ /* 0x000f2400080010ff */
[----:B----4-:R-:W-:Y:S05]  /*afc0*/  @!P0 BRA `(.L_x_218) ;  /* 0xfffffffc00f08947 */ /* 0x010fea000383ffff */
[----:B------:R-:W-:Y:S05]  /*afd0*/  BRA `(.L_x_219) ;  /* 0xffffffa8003c7947 */ /* 0x000fea000383ffff */
.L_x_104:
[----:B---3--:R-:W-:-:S07]  /*afe0*/  MOV R0, UR21 ;  /* 0x0000001500007c02 */ /* 0x008fce0008000f00 */
.L_x_220:
[----:B---3--:R3:W4:Y:S02]  /*aff0*/  SYNCS.PHASECHK.TRANS64.TRYWAIT P0, [R0+URZ+0x168], R3 ;  /* 0x00016803000075a7 */ /* 0x00872400080011ff */
[----:B----4-:R-:W-:Y:S05]  /*b000*/  @!P0 NANOSLEEP.SYNCS 0x989680 ;  /* 0x009896800000895d */ /* 0x010fea0003900000 */
[----:B------:R-:W4:Y:S02]  /*b010*/  @!P0 SYNCS.PHASECHK.TRANS64 P0, [R0+URZ+0x168], R3 ;  /* 0x00016803000085a7 */ /* 0x000f2400080010ff */
[----:B----4-:R-:W-:Y:S05]  /*b020*/  @!P0 BRA `(.L_x_220) ;  /* 0xfffffffc00f08947 */ /* 0x010fea000383ffff */
[----:B------:R-:W-:Y:S05]  /*b030*/  BRA `(.L_x_221) ;  /* 0xffffffa8002c7947 */ /* 0x000fea000383ffff */
.L_x_105:
[----:B---3--:R-:W-:-:S07]  /*b040*/  MOV R0, UR21 ;  /* 0x0000001500007c02 */ /* 0x008fce0008000f00 */
.L_x_222:
[----:B---3--:R3:W4:Y:S02]  /*b050*/  SYNCS.PHASECHK.TRANS64.TRYWAIT P0, [R0+URZ+0x170], R3 ;  /* 0x00017003000075a7 */ /* 0x00872400080011ff */
[----:B----4-:R-:W-:Y:S05]  /*b060*/  @!P0 NANOSLEEP.SYNCS 0x989680 ;  /* 0x009896800000895d */ /* 0x010fea0003900000 */
[----:B------:R-:W4:Y:S02]  /*b070*/  @!P0 SYNCS.PHASECHK.TRANS64 P0, [R0+URZ+0x170], R3 ;  /* 0x00017003000085a7 */ /* 0x000f2400080010ff */
[----:B----4-:R-:W-:Y:S05]  /*b080*/  @!P0 BRA `(.L_x_222) ;  /* 0xfffffffc00f08947 */ /* 0x010fea000383ffff */
[----:B------:R-:W-:Y:S05]  /*b090*/  BRA `(.L_x_223) ;  /* 0xffffffa8001c7947 */ /* 0x000fea000383ffff */
.L_x_107:
[----:B-1----:R1:W2:Y:S02]  /*b0a0*/  SYNCS.PHASECHK.TRANS64.TRYWAIT P0, [R3+URZ+0x190], R0 ;  /* 0x00019000030075a7 */ /* 0x0022a400080011ff */
[----:B--2---:R-:W-:Y:S05]  /*b0b0*/  @!P0 NANOSLEEP.SYNCS 0x989680 ;  /* 0x009896800000895d */ /* 0x004fea0003900000 */
[----:B------:R-:W2:Y:S02]  /*b0c0*/  @!P0 SYNCS.PHASECHK.TRANS64 P0, [R3+URZ+0x190], R0 ;  /* 0x00019000030085a7 */ /* 0x000ea400080010ff */
[----:B--2---:R-:W-:Y:S05]  /*b0d0*/  @!P0 BRA `(.L_x_107) ;  /* 0xfffffffc00f08947 */ /* 0x004fea000383ffff */
[----:B------:R-:W-:Y:S05]  /*b0e0*/  BRA `(.L_x_224) ;  /* 0xffffffa800ec7947 */ /* 0x000fea000383ffff */
.L_x_118:
[----:B--2---:R2:W1:Y:S02]  /*b0f0*/  SYNCS.PHASECHK.TRANS64.TRYWAIT P1, [R2+URZ+0x140], R3 ;  /* 0x00014003020075a7 */ /* 0x00446400080211ff */
[----:B-1----:R-:W-:Y:S05]  /*b100*/  @!P1 NANOSLEEP.SYNCS 0x989680 ;  /* 0x009896800000995d */ /* 0x002fea0003900000 */
[----:B------:R-:W1:Y:S02]  /*b110*/  @!P1 SYNCS.PHASECHK.TRANS64 P1, [R2+URZ+0x140], R3 ;  /* 0x00014003020095a7 */ /* 0x000e6400080210ff */
[----:B-1----:R-:W-:Y:S05]  /*b120*/  @!P1 BRA `(.L_x_118) ;  /* 0xfffffffc00f09947 */ /* 0x002fea000383ffff */
[----:B------:R-:W-:Y:S05]  /*b130*/  BRA `(.L_x_117) ;  /* 0xffffffb800647947 */ /* 0x000fea000383ffff */
.L_x_120:
[----:B--2---:R2:W4:Y:S02]  /*b140*/  SYNCS.PHASECHK.TRANS64.TRYWAIT P0, [R71+URZ+0x1b0], R4 ;  /* 0x0001b004470075a7 */ /* 0x00452400080011ff */
[----:B----4-:R-:W-:Y:S05]  /*b150*/  @!P0 NANOSLEEP.SYNCS 0x989680 ;  /* 0x009896800000895d */ /* 0x010fea0003900000 */
[----:B------:R-:W4:Y:S02]  /*b160*/  @!P0 SYNCS.PHASECHK.TRANS64 P0, [R71+URZ+0x1b0], R4 ;  /* 0x0001b004470085a7 */ /* 0x000f2400080010ff */
[----:B----4-:R-:W-:Y:S05]  /*b170*/  @!P0 BRA `(.L_x_120) ;  /* 0xfffffffc00f08947 */ /* 0x010fea000383ffff */
[----:B------:R-:W-:Y:S05]  /*b180*/  BRA `(.L_x_119) ;  /* 0xffffffb800b47947 */ /* 0x000fea000383ffff */
.L_x_128:
[----:B---3--:R3:W4:Y:S02]  /*b190*/  SYNCS.PHASECHK.TRANS64.TRYWAIT P0, [R112+URZ+0x140], R3 ;  /* 0x00014003700075a7 */ /* 0x00872400080011ff */
[----:B----4-:R-:W-:Y:S05]  /*b1a0*/  @!P0 NANOSLEEP.SYNCS 0x989680 ;  /* 0x009896800000895d */ /* 0x010fea0003900000 */
[----:B------:R-:W4:Y:S02]  /*b1b0*/  @!P0 SYNCS.PHASECHK.TRANS64 P0, [R112+URZ+0x140], R3 ;  /* 0x00014003700085a7 */ /* 0x000f2400080010ff */
[----:B----4-:R-:W-:Y:S05]  /*b1c0*/  @!P0 BRA `(.L_x_128) ;  /* 0xfffffffc00f08947 */ /* 0x010fea000383ffff */
[----:B------:R-:W-:Y:S05]  /*b1d0*/  BRA `(.L_x_127) ;  /* 0xffffffc400a87947 */ /* 0x000fea000383ffff */
.L_x_136:
[----:B---3--:R3:W4:Y:S02]  /*b1e0*/  SYNCS.PHASECHK.TRANS64.TRYWAIT P0, [R112+URZ+0x140], R5 ;  /* 0x00014005700075a7 */ /* 0x00872400080011ff */
[----:B----4-:R-:W-:Y:S05]  /*b1f0*/  @!P0 NANOSLEEP.SYNCS 0x989680 ;  /* 0x009896800000895d */ /* 0x010fea0003900000 */
[----:B------:R-:W4:Y:S02]  /*b200*/  @!P0 SYNCS.PHASECHK.TRANS64 P0, [R112+URZ+0x140], R5 ;  /* 0x00014005700085a7 */ /* 0x000f2400080010ff */
[----:B----4-:R-:W-:Y:S05]  /*b210*/  @!P0 BRA `(.L_x_136) ;  /* 0xfffffffc00f08947 */ /* 0x010fea000383ffff */
[----:B------:R-:W-:Y:S05]  /*b220*/  BRA `(.L_x_135) ;  /* 0xffffffd000e87947 */ /* 0x000fea000383ffff */
.L_x_144:
[----:B---3--:R3:W4:Y:S02]  /*b230*/  SYNCS.PHASECHK.TRANS64.TRYWAIT P0, [R102+URZ+0x140], R3 ;  /* 0x00014003660075a7 */ /* 0x00872400080011ff */
[----:B----4-:R-:W-:Y:S05]  /*b240*/  @!P0 NANOSLEEP.SYNCS 0x989680 ;  /* 0x009896800000895d */ /* 0x010fea0003900000 */
[----:B------:R-:W4:Y:S02]  /*b250*/  @!P0 SYNCS.PHASECHK.TRANS64 P0, [R102+URZ+0x140], R3 ;  /* 0x00014003660085a7 */ /* 0x000f2400080010ff */
[----:B----4-:R-:W-:Y:S05]  /*b260*/  @!P0 BRA `(.L_x_144) ;  /* 0xfffffffc00f08947 */ /* 0x010fea000383ffff */
[----:B------:R-:W-:Y:S05]  /*b270*/  BRA `(.L_x_143) ;  /* 0xffffffe000347947 */ /* 0x000fea000383ffff */
        .weak           $__internal_0_$__cuda_sm10x_tcgen05_guardrail_trap_col_being_dealloced_not_returned_by_alloc
        .type           $__internal_0_$__cuda_sm10x_tcgen05_guardrail_trap_col_being_dealloced_not_returned_by_alloc,@function
        .size           $__internal_0_$__cuda_sm10x_tcgen05_guardrail_trap_col_being_dealloced_not_returned_by_alloc,($__internal_1_$__cuda_sm10x_tcgen05_guardrail_trap_phase_invalid_during_alloc - $__internal_0_$__cuda_sm10x_tcgen05_guardrail_trap_col_being_dealloced_not_returned_by_alloc)
$__internal_0_$__cuda_sm10x_tcgen05_guardrail_trap_col_being_dealloced_not_returned_by_alloc:
[----:B------:R-:W-:Y:S05]  /*b280*/  BPT.TRAP 0x1 ;  /* 0x000000040000795c */ /* 0x000fea0000300000 */
[----:B------:R-:W-:-:S04]  /*b290*/  HFMA2 R3, -RZ, RZ, 0, 0 ;  /* 0x00000000ff037431 */ /* 0x000fc800000001ff */
[----:B------:R-:W-:Y:S05]  /*b2a0*/  RET.REL.NODEC R2 `(_ZN7cutlass13device_kernelINS_4gemm6kernel13GemmUniversalIN4cute5tupleIJiiiiEEENS1_10collective13CollectiveMmaINS1_35MainloopSm100TmaUmmaWarpSpecializedILi20ELi2ELi4ENS5_IJNS4_1CILi1EEENSA_ILi2EEESB_EEEEENS5_IJNSA_ILi64EEENSA_ILi256EEENSA_ILi32EEEEEENS_12float_e4m3_tENS5_IJlSB_lEEESJ_SK_NS4_8TiledMMAINS4_8MMA_AtomIJNS4_10MMA_TraitsINS4_19SM100_MMA_F8F6F4_SSEJSJ_SJ_fSF_SG_NS4_17integral_constantINS4_4UMMA5MajorELSR_0EEESS_NSP_INSQ_7ScaleInELST_0EEESU_EEEEEENS4_6LayoutINS5_IJSB_SB_SB_EEENS5_IJNSA_ILi0EEESZ_SZ_EEEEENS5_IJNS4_10UnderscoreES12_S12_EEEEENS4_23SM90_TMA_LOAD_MULTICASTENS4_14ComposedLayoutINS4_7SwizzleILi1ELi4ELi3EEENS4_18smem_ptr_flag_bitsILi8EEENSX_INS5_IJNSA_ILi8EEESH_EEENS5_IJSH_SB_EEEEEEEvNS4_8identityENS4_13SM90_TMA_LOADES1F_vS1G_EENS_8epilogue10collective18CollectiveEpilogueINS1J_23Sm100TmaWarpSpecializedILi4ELi2ELi32ELb0ELb0EEEJSI_NS5_IJNSX_ISF_SB_EES1O_EEESJ_SK_SJ_SK_NS1J_6fusion15FusionCallbacksIS1N_NS1Q_17LinearCombinationISJ_fSJ_fLNS_15FloatRoundStyleE2EEESI_S1P_JEEENS4_5SM1004TMEM4LOAD26SM100_TMEM_LOAD_16dp32b32xES1H_NS16_INS17_ILi2ELi4ELi3EEES1A_NSX_INS5_IJS1B_SF_EEENS5_IJSF_SB_EEEEEEENS4_39AutoVectorizingCopyWithAssumedAlignmentILi128EEENS4_14SM90_TMA_STOREES24_S26_S26_EEEvvEEEEvNT_6ParamsE) ;  /* 0xffffff4c02547950 */ /* 0x000fea0003c3ffff */
        .weak           $__internal_1_$__cuda_sm10x_tcgen05_guardrail_trap_phase_invalid_during_alloc
        .type           $__internal_1_$__cuda_sm10x_tcgen05_guardrail_trap_phase_invalid_during_alloc,@function
        .size           $__internal_1_$__cuda_sm10x_tcgen05_guardrail_trap_phase_invalid_during_alloc,($__internal_2_$__cuda_sm10x_tcgen05_guardrail_trap_unallocated_columns_being_dealloced - $__internal_1_$__cuda_sm10x_tcgen05_guardrail_trap_phase_invalid_during_alloc)
$__internal_1_$__cuda_sm10x_tcgen05_guardrail_trap_phase_invalid_during_alloc:
[----:B------:R-:W-:Y:S05]  /*b2b0*/  BPT.TRAP 0x1 ;  /* 0x000000040000795c */ /* 0x000fea0000300000 */
[----:B------:R-:W-:-:S04]  /*b2c0*/  MOV R5, 0x0 ;  /* 0x0000000000057802 */ /* 0x000fc80000000f00 */
[----:B------:R-:W-:Y:S05]  /*b2d0*/  RET.REL.NODEC R4 `(_ZN7cutlass13device_kernelINS_4gemm6kernel13GemmUniversalIN4cute5tupleIJiiiiEEENS1_10collective13CollectiveMmaINS1_35MainloopSm100TmaUmmaWarpSpecializedILi20ELi2ELi4ENS5_IJNS4_1CILi1EEENSA_ILi2EEESB_EEEEENS5_IJNSA_ILi64EEENSA_ILi256EEENSA_ILi32EEEEEENS_12float_e4m3_tENS5_IJlSB_lEEESJ_SK_NS4_8TiledMMAINS4_8MMA_AtomIJNS4_10MMA_TraitsINS4_19SM100_MMA_F8F6F4_SSEJSJ_SJ_fSF_SG_NS4_17integral_constantINS4_4UMMA5MajorELSR_0EEESS_NSP_INSQ_7ScaleInELST_0EEESU_EEEEEENS4_6LayoutINS5_IJSB_SB_SB_EEENS5_IJNSA_ILi0EEESZ_SZ_EEEEENS5_IJNS4_10UnderscoreES12_S12_EEEEENS4_23SM90_TMA_LOAD_MULTICASTENS4_14ComposedLayoutINS4_7SwizzleILi1ELi4ELi3EEENS4_18smem_ptr_flag_bitsILi8EEENSX_INS5_IJNSA_ILi8EEESH_EEENS5_IJSH_SB_EEEEEEEvNS4_8identityENS4_13SM90_TMA_LOADES1F_vS1G_EENS_8epilogue10collective18CollectiveEpilogueINS1J_23Sm100TmaWarpSpecializedILi4ELi2ELi32ELb0ELb0EEEJSI_NS5_IJNSX_ISF_SB_EES1O_EEESJ_SK_SJ_SK_NS1J_6fusion15FusionCallbacksIS1N_NS1Q_17LinearCombinationISJ_fSJ_fLNS_15FloatRoundStyleE2EEESI_S1P_JEEENS4_5SM1004TMEM4LOAD26SM100_TMEM_LOAD_16dp32b32xES1H_NS16_INS17_ILi2ELi4ELi3EEES1A_NSX_INS5_IJS1B_SF_EEENS5_IJSF_SB_EEEEEEENS4_39AutoVectorizingCopyWithAssumedAlignmentILi128EEENS4_14SM90_TMA_STOREES24_S26_S26_EEEvvEEEEvNT_6ParamsE) ;  /* 0xffffff4c04487950 */ /* 0x000fea0003c3ffff */
        .weak           $__internal_2_$__cuda_sm10x_tcgen05_guardrail_trap_unallocated_columns_being_dealloced
        .type           $__internal_2_$__cuda_sm10x_tcgen05_guardrail_trap_unallocated_columns_being_dealloced,@function
        .size           $__internal_2_$__cuda_sm10x_tcgen05_guardrail_trap_unallocated_columns_being_dealloced,(.L_x_226 - $__internal_2_$__cuda_sm10x_tcgen05_guardrail_trap_unallocated_columns_being_dealloced)
$__internal_2_$__cuda_sm10x_tcgen05_guardrail_trap_unallocated_columns_being_dealloced:
[----:B------:R-:W-:Y:S05]  /*b2e0*/  BPT.TRAP 0x1 ;  /* 0x000000040000795c */ /* 0x000fea0000300000 */
[----:B------:R-:W-:-:S04]  /*b2f0*/  HFMA2 R3, -RZ, RZ, 0, 0 ;  /* 0x00000000ff037431 */ /* 0x000fc800000001ff */
[----:B------:R-:W-:Y:S05]  /*b300*/  RET.REL.NODEC R2 `(_ZN7cutlass13device_kernelINS_4gemm6kernel13GemmUniversalIN4cute5tupleIJiiiiEEENS1_10collective13CollectiveMmaINS1_35MainloopSm100TmaUmmaWarpSpecializedILi20ELi2ELi4ENS5_IJNS4_1CILi1EEENSA_ILi2EEESB_EEEEENS5_IJNSA_ILi64EEENSA_ILi256EEENSA_ILi32EEEEEENS_12float_e4m3_tENS5_IJlSB_lEEESJ_SK_NS4_8TiledMMAINS4_8MMA_AtomIJNS4_10MMA_TraitsINS4_19SM100_MMA_F8F6F4_SSEJSJ_SJ_fSF_SG_NS4_17integral_constantINS4_4UMMA5MajorELSR_0EEESS_NSP_INSQ_7ScaleInELST_0EEESU_EEEEEENS4_6LayoutINS5_IJSB_SB_SB_EEENS5_IJNSA_ILi0EEESZ_SZ_EEEEENS5_IJNS4_10UnderscoreES12_S12_EEEEENS4_23SM90_TMA_LOAD_MULTICASTENS4_14ComposedLayoutINS4_7SwizzleILi1ELi4ELi3EEENS4_18smem_ptr_flag_bitsILi8EEENSX_INS5_IJNSA_ILi8EEESH_EEENS5_IJSH_SB_EEEEEEEvNS4_8identityENS4_13SM90_TMA_LOADES1F_vS1G_EENS_8epilogue10collective18CollectiveEpilogueINS1J_23Sm100TmaWarpSpecializedILi4ELi2ELi32ELb0ELb0EEEJSI_NS5_IJNSX_ISF_SB_EES1O_EEESJ_SK_SJ_SK_NS1J_6fusion15FusionCallbacksIS1N_NS1Q_17LinearCombinationISJ_fSJ_fLNS_15FloatRoundStyleE2EEESI_S1P_JEEENS4_5SM1004TMEM4LOAD26SM100_TMEM_LOAD_16dp32b32xES1H_NS16_INS17_ILi2ELi4ELi3EEES1A_NSX_INS5_IJS1B_SF_EEENS5_IJSF_SB_EEEEEEENS4_39AutoVectorizingCopyWithAssumedAlignmentILi128EEENS4_14SM90_TMA_STOREES24_S26_S26_EEEvvEEEEvNT_6ParamsE) ;  /* 0xffffff4c023c7950 */ /* 0x000fea0003c3ffff */
.L_x_225:
[----:B------:R-:W-:-:S00]  /*b310*/  BRA `(.L_x_225) ;  /* 0xfffffffc00fc7947 */ /* 0x000fc0000383ffff */
[----:B------:R-:W-:-:S00]  /*b320*/  NOP ;  /* 0x0000000000007918 */ /* 0x000fc00000000000 */
        /* <DEDUP_REMOVED lines=13> */
.L_x_226:


//--------------------- .nv.global.init           --------------------------
	.section	.nv.global.init,"aw",@progbits
.nv.global.init:
	.type		$str$27,@object
	.size		$str$27,($str$28 - $str$27)
$str$27:
        /*0000*/ 	.byte	0x28, 0x61, 0x64, 0x64, 0x72, 0x65, 0x73, 0x73, 0x20, 0x26, 0x20, 0x6d, 0x61, 0x73, 0x6b, 0x29
        /*0010*/ 	.byte	0x20, 0x3d, 0x3d, 0x20, 0x30, 0x00
	.type		$str$28,@object
	.size		$str$28,($str$26 - $str$28)
$str$28:
        /*0016*/ 	.byte	0x2f, 0x74, 0x6d, 0x70, 0x2f, 0x63, 0x75, 0x74, 0x6c, 0x61, 0x73, 0x73, 0x5f, 0x73, 0x77, 0x65
        /*0026*/ 	.byte	0x65, 0x70, 0x5f, 0x73, 0x72, 0x63, 0x2f, 0x69, 0x6e, 0x63, 0x6c, 0x75, 0x64, 0x65, 0x2f, 0x63
        /*0036*/ 	.byte	0x75, 0x74, 0x65, 0x2f, 0x70, 0x6f, 0x69, 0x6e, 0x74, 0x65, 0x72, 0x5f, 0x66, 0x6c, 0x61, 0x67
        /*0046*/ 	.byte	0x67, 0x65, 0x64, 0x2e, 0x68, 0x70, 0x70, 0x00
	.type		$str$26,@object
	.size		$str$26,($str$25 - $str$26)
$str$26:
        /*004e*/ 	.byte	0x2f, 0x74, 0x6d, 0x70, 0x2f, 0x63, 0x75, 0x74, 0x6c, 0x61, 0x73, 0x73, 0x5f, 0x73, 0x77, 0x65
        /*005e*/ 	.byte	0x65, 0x70, 0x5f, 0x73, 0x72, 0x63, 0x2f, 0x69, 0x6e, 0x63, 0x6c, 0x75, 0x64, 0x65, 0x2f, 0x63
        /*006e*/ 	.byte	0x75, 0x74, 0x65, 0x2f, 0x61, 0x74, 0x6f, 0x6d, 0x2f, 0x63, 0x6f, 0x70, 0x79, 0x5f, 0x74, 0x72
        /*007e*/ 	.byte	0x61, 0x69, 0x74, 0x73, 0x5f, 0x73, 0x6d, 0x31, 0x30, 0x30, 0x2e, 0x68, 0x70, 0x70, 0x00
	.type		$str$25,@object
	.size		$str$25,(__unnamed_1 - $str$25)
$str$25:
        /*008d*/ 	.byte	0x28, 0x28, 0x75, 0x69, 0x6e, 0x74, 0x33, 0x32, 0x5f, 0x74, 0x28, 0x74, 0x68, 0x72, 0x65, 0x61
        /*009d*/ 	.byte	0x64, 0x49, 0x64, 0x78, 0x2e, 0x78, 0x29, 0x20, 0x2f, 0x20, 0x33, 0x32, 0x29, 0x20, 0x25, 0x20
        /*00ad*/ 	.byte	0x34, 0x29, 0x20, 0x3d, 0x3d, 0x20, 0x28, 0x28, 0x28, 0x74, 0x6d, 0x65, 0x6d, 0x5f, 0x61, 0x64
        /*00bd*/ 	.byte	0x64, 0x72, 0x20, 0x3e, 0x3e, 0x20, 0x31, 0x36, 0x29, 0x20, 0x2f, 0x20, 0x33, 0x32, 0x29, 0x20
        /*00cd*/ 	.byte	0x25, 0x20, 0x34, 0x29, 0x00
	.type		__unnamed_1,@object
	.size		__unnamed_1,(__unnamed_2 - __unnamed_1)
__unnamed_1:
        /*00d2*/ 	.byte	0x61, 0x75, 0x74, 0x6f, 0x20, 0x63, 0x75, 0x74, 0x65, 0x3a, 0x3a, 0x61, 0x73, 0x5f, 0x70, 0x6f
        /* <DEDUP_REMOVED lines=24> */
        /*0262*/ 	.byte	0x3c, 0x34, 0x30, 0x39, 0x36, 0x3e, 0x3e, 0x3e, 0x3e, 0x5d, 0x00
	.type		__unnamed_2,@object
	.size		__unnamed_2,(__unnamed_3 - __unnamed_2)
__unnamed_2:
        /* <DEDUP_REMOVED lines=26> */
	.type		__unnamed_3,@object
	.size		__unnamed_3,(.L_3 - __unnamed_3)
__unnamed_3:
        /* <DEDUP_REMOVED lines=40> */
        /*0688*/ 	.byte	0x74, 0x65, 0x3a, 0x3a, 0x43, 0x3c, 0x30, 0x3e, 0x3e, 0x3e, 0x3e, 0x5d, 0x00
.L_3:


//--------------------- .nv.shared._ZN7cutlass13device_kernelINS_4gemm6kernel13GemmUniversalIN4cute5tupleIJiiiiEEENS1_10collective13CollectiveMmaINS1_35MainloopSm100TmaUmmaWarpSpecializedILi20ELi2ELi4ENS5_IJNS4_1CILi1EEENSA_ILi2EEESB_EEEEENS5_IJNSA_ILi64EEENSA_ILi256EEENSA_ILi32EEEEEENS_12float_e4m3_tENS5_IJlSB_lEEESJ_SK_NS4_8TiledMMAINS4_8MMA_AtomIJNS4_10MMA_TraitsINS4_19SM100_MMA_F8F6F4_SSEJSJ_SJ_fSF_SG_NS4_17integral_constantINS4_4UMMA5MajorELSR_0EEESS_NSP_INSQ_7ScaleInELST_0EEESU_EEEEEENS4_6LayoutINS5_IJSB_SB_SB_EEENS5_IJNSA_ILi0EEESZ_SZ_EEEEENS5_IJNS4_10UnderscoreES12_S12_EEEEENS4_23SM90_TMA_LOAD_MULTICASTENS4_14ComposedLayoutINS4_7SwizzleILi1ELi4ELi3EEENS4_18smem_ptr_flag_bitsILi8EEENSX_INS5_IJNSA_ILi8EEESH_EEENS5_IJSH_SB_EEEEEEEvNS4_8identityENS4_13SM90_TMA_LOADES1F_vS1G_EENS_8epilogue10collective18CollectiveEpilogueINS1J_23Sm100TmaWarpSpecializedILi4ELi2ELi32ELb0ELb0EEEJSI_NS5_IJNSX_ISF_SB_EES1O_EEESJ_SK_SJ_SK_NS1J_6fusion15FusionCallbacksIS1N_NS1Q_17LinearCombinationISJ_fSJ_fLNS_15FloatRoundStyleE2EEESI_S1P_JEEENS4_5SM1004TMEM4LOAD26SM100_TMEM_LOAD_16dp32b32xES1H_NS16_INS17_ILi2ELi4ELi3EEES1A_NSX_INS5_IJS1B_SF_EEENS5_IJSF_SB_EEEEEEENS4_39AutoVectorizingCopyWithAssumedAlignmentILi128EEENS4_14SM90_TMA_STOREES24_S26_S26_EEEvvEEEEvNT_6ParamsE --------------------------
	.section	.nv.shared._ZN7cutlass13device_kernelINS_4gemm6kernel13GemmUniversalIN4cute5tupleIJiiiiEEENS1_10collective13CollectiveMmaINS1_35MainloopSm100TmaUmmaWarpSpecializedILi20ELi2ELi4ENS5_IJNS4_1CILi1EEENSA_ILi2EEESB_EEEEENS5_IJNSA_ILi64EEENSA_ILi256EEENSA_ILi32EEEEEENS_12float_e4m3_tENS5_IJlSB_lEEESJ_SK_NS4_8TiledMMAINS4_8MMA_AtomIJNS4_10MMA_TraitsINS4_19SM100_MMA_F8F6F4_SSEJSJ_SJ_fSF_SG_NS4_17integral_constantINS4_4UMMA5MajorELSR_0EEESS_NSP_INSQ_7ScaleInELST_0EEESU_EEEEEENS4_6LayoutINS5_IJSB_SB_SB_EEENS5_IJNSA_ILi0EEESZ_SZ_EEEEENS5_IJNS4_10UnderscoreES12_S12_EEEEENS4_23SM90_TMA_LOAD_MULTICASTENS4_14ComposedLayoutINS4_7SwizzleILi1ELi4ELi3EEENS4_18smem_ptr_flag_bitsILi8EEENSX_INS5_IJNSA_ILi8EEESH_EEENS5_IJSH_SB_EEEEEEEvNS4_8identityENS4_13SM90_TMA_LOADES1F_vS1G_EENS_8epilogue10collective18CollectiveEpilogueINS1J_23Sm100TmaWarpSpecializedILi4ELi2ELi32ELb0ELb0EEEJSI_NS5_IJNSX_ISF_SB_EES1O_EEESJ_SK_SJ_SK_NS1J_6fusion15FusionCallbacksIS1N_NS1Q_17LinearCombinationISJ_fSJ_fLNS_15FloatRoundStyleE2EEESI_S1P_JEEENS4_5SM1004TMEM4LOAD26SM100_TMEM_LOAD_16dp32b32xES1H_NS16_INS17_ILi2ELi4ELi3EEES1A_NSX_INS5_IJS1B_SF_EEENS5_IJSF_SB_EEEEEEENS4_39AutoVectorizingCopyWithAssumedAlignmentILi128EEENS4_14SM90_TMA_STOREES24_S26_S26_EEEvvEEEEvNT_6ParamsE,"aw",@nobits
	.sectionflags	@""
	.align	16
	.zero		1024


//--------------------- .nv.shared.reserved.0     --------------------------
	.section	.nv.shared.reserved.0,"aw",@nobits
	.weak		__nv_reservedSMEM_offset_0_alias
	.size		__nv_reservedSMEM_offset_0_alias, 0, 64
	.other		__nv_reservedSMEM_offset_0_alias,@"STO_CUDA_RESERVED_SHARED STV_DEFAULT"
__nv_reservedSMEM_offset_0_alias:
	.zero		0
.nv.shared.reserved.0:
	.zero		64
	.weak		__nv_reservedSMEM_tcgen05_partition
	.type		__nv_reservedSMEM_tcgen05_partition,@object
	.size		__nv_reservedSMEM_tcgen05_partition,(.L_0 - __nv_reservedSMEM_tcgen05_partition)
__nv_reservedSMEM_tcgen05_partition:
	.zero		32
.L_0:


//--------------------- .nv.global                --------------------------
	.section	.nv.global,"aw",@nobits
.nv.global:
	.type		_ZN40_INTERNAL_153f9942_4_k_cu_22370005_305434cute1_E,@object
	.size		_ZN40_INTERNAL_153f9942_4_k_cu_22370005_305434cute1_E,(_ZN40_INTERNAL_153f9942_4_k_cu_22370005_305434cuda3std3__45__cpo6cbeginE - _ZN40_INTERNAL_153f9942_4_k_cu_22370005_305434cute1_E)
_ZN40_INTERNAL_153f9942_4_k_cu_22370005_305434cute1_E:
	.zero		1
	.type		_ZN40_INTERNAL_153f9942_4_k_cu_22370005_305434cuda3std3__45__cpo6cbeginE,@object
	.size		_ZN40_INTERNAL_153f9942_4_k_cu_22370005_305434cuda3std3__45__cpo6cbeginE,(_ZN40_INTERNAL_153f9942_4_k_cu_22370005_305434cuda3std3__48in_placeE - _ZN40_INTERNAL_153f9942_4_k_cu_22370005_305434cuda3std3__45__cpo6cbeginE)
_ZN40_INTERNAL_153f9942_4_k_cu_22370005_305434cuda3std3__45__cpo6cbeginE:
	.zero		1
	.type		_ZN40_INTERNAL_153f9942_4_k_cu_22370005_305434cuda3std3__48in_placeE,@object
	.size		_ZN40_INTERNAL_153f9942_4_k_cu_22370005_305434cuda3std3__48in_placeE,(_ZN40_INTERNAL_153f9942_4_k_cu_22370005_305434cuda3std6ranges3__45__cpo9iter_moveE - _ZN40_INTERNAL_153f9942_4_k_cu_22370005_305434cuda3std3__48in_placeE)
_ZN40_INTERNAL_153f9942_4_k_cu_22370005_305434cuda3std3__48in_placeE:
	.zero		1
	.type		_ZN40_INTERNAL_153f9942_4_k_cu_22370005_305434cuda3std6ranges3__45__cpo9iter_moveE,@object
	.size		_ZN40_INTERNAL_153f9942_4_k_cu_22370005_305434cuda3std6ranges3__45__cpo9iter_moveE,(_ZN40_INTERNAL_153f9942_4_k_cu_22370005_305434cuda3std3__45__cpo5beginE - _ZN40_INTERNAL_153f9942_4_k_cu_22370005_305434cuda3std6ranges3__45__cpo9iter_moveE)
_ZN40_INTERNAL_153f9942_4_k_cu_22370005_305434cuda3std6ranges3__45__cpo9iter_moveE:
	.zero		1
	.type		_ZN40_INTERNAL_153f9942_4_k_cu_22370005_305434cuda3std3__45__cpo5beginE,@object
	.size		_ZN40_INTERNAL_153f9942_4_k_cu_22370005_305434cuda3std3__45__cpo5beginE,(_ZN40_INTERNAL_153f9942_4_k_cu_22370005_305434cuda3std3__442_GLOBAL__N__153f9942_4_k_cu_22370005_305436ignoreE - _ZN40_INTERNAL_153f9942_4_k_cu_22370005_305434cuda3std3__45__cpo5beginE)
_ZN40_INTERNAL_153f9942_4_k_cu_22370005_305434cuda3std3__45__cpo5beginE:
	.zero		1
	.type		_ZN40_INTERNAL_153f9942_4_k_cu_22370005_305434cuda3std3__442_GLOBAL__N__153f9942_4_k_cu_22370005_305436ignoreE,@object
	.size		_ZN40_INTERNAL_153f9942_4_k_cu_22370005_305434cuda3std3__442_GLOBAL__N__153f9942_4_k_cu_22370005_305436ignoreE,(_ZN40_INTERNAL_153f9942_4_k_cu_22370005_305434cute7productE - _ZN40_INTERNAL_153f9942_4_k_cu_22370005_305434cuda3std3__442_GLOBAL__N__153f9942_4_k_cu_22370005_305436ignoreE)
_ZN40_INTERNAL_153f9942_4_k_cu_22370005_305434cuda3std3__442_GLOBAL__N__153f9942_4_k_cu_22370005_305436ignoreE:
	.zero		1
	.type		_ZN40_INTERNAL_153f9942_4_k_cu_22370005_305434cute7productE,@object
	.size		_ZN40_INTERNAL_153f9942_4_k_cu_22370005_305434cute7productE,(_ZN40_INTERNAL_153f9942_4_k_cu_22370005_305434cuda3std3__45__cpo3endE - _ZN40_INTERNAL_153f9942_4_k_cu_22370005_305434cute7productE)
_ZN40_INTERNAL_153f9942_4_k_cu_22370005_305434cute7productE:
	.zero		1
	.type		_ZN40_INTERNAL_153f9942_4_k_cu_22370005_305434cuda3std3__45__cpo3endE,@object
	.size		_ZN40_INTERNAL_153f9942_4_k_cu_22370005_305434cuda3std3__45__cpo3endE,(_ZN40_INTERNAL_153f9942_4_k_cu_22370005_305434cuda3std3__419piecewise_constructE - _ZN40_INTERNAL_153f9942_4_k_cu_22370005_305434cuda3std3__45__cpo3endE)
_ZN40_INTERNAL_153f9942_4_k_cu_22370005_305434cuda3std3__45__cpo3endE:
	.zero		1
	.type		_ZN40_INTERNAL_153f9942_4_k_cu_22370005_305434cuda3std3__419piecewise_constructE,@object
	.size		_ZN40_INTERNAL_153f9942_4_k_cu_22370005_305434cuda3std3__419piecewise_constructE,(_ZN40_INTERNAL_153f9942_4_k_cu_22370005_305434cuda3std3__45__cpo4cendE - _ZN40_INTERNAL_153f9942_4_k_cu_22370005_305434cuda3std3__419piecewise_constructE)
_ZN40_INTERNAL_153f9942_4_k_cu_22370005_305434cuda3std3__419piecewise_constructE:
	.zero		1
	.type		_ZN40_INTERNAL_153f9942_4_k_cu_22370005_305434cuda3std3__45__cpo4cendE,@object
	.size		_ZN40_INTERNAL_153f9942_4_k_cu_22370005_305434cuda3std3__45__cpo4cendE,(_ZN40_INTERNAL_153f9942_4_k_cu_22370005_305434cuda3std6ranges3__45__cpo4swapE - _ZN40_INTERNAL_153f9942_4_k_cu_22370005_305434cuda3std3__45__cpo4cendE)
_ZN40_INTERNAL_153f9942_4_k_cu_22370005_305434cuda3std3__45__cpo4cendE:
	.zero		1
	.type		_ZN40_INTERNAL_153f9942_4_k_cu_22370005_305434cuda3std6ranges3__45__cpo4swapE,@object
	.size		_ZN40_INTERNAL_153f9942_4_k_cu_22370005_305434cuda3std6ranges3__45__cpo4swapE,(.L_11 - _ZN40_INTERNAL_153f9942_4_k_cu_22370005_305434cuda3std6ranges3__45__cpo4swapE)
_ZN40_INTERNAL_153f9942_4_k_cu_22370005_305434cuda3std6ranges3__45__cpo4swapE:
	.zero		1
.L_11:


//--------------------- .nv.constant0._ZN7cutlass13device_kernelINS_4gemm6kernel13GemmUniversalIN4cute5tupleIJiiiiEEENS1_10collective13CollectiveMmaINS1_35MainloopSm100TmaUmmaWarpSpecializedILi20ELi2ELi4ENS5_IJNS4_1CILi1EEENSA_ILi2EEESB_EEEEENS5_IJNSA_ILi64EEENSA_ILi256EEENSA_ILi32EEEEEENS_12float_e4m3_tENS5_IJlSB_lEEESJ_SK_NS4_8TiledMMAINS4_8MMA_AtomIJNS4_10MMA_TraitsINS4_19SM100_MMA_F8F6F4_SSEJSJ_SJ_fSF_SG_NS4_17integral_constantINS4_4UMMA5MajorELSR_0EEESS_NSP_INSQ_7ScaleInELST_0EEESU_EEEEEENS4_6LayoutINS5_IJSB_SB_SB_EEENS5_IJNSA_ILi0EEESZ_SZ_EEEEENS5_IJNS4_10UnderscoreES12_S12_EEEEENS4_23SM90_TMA_LOAD_MULTICASTENS4_14ComposedLayoutINS4_7SwizzleILi1ELi4ELi3EEENS4_18smem_ptr_flag_bitsILi8EEENSX_INS5_IJNSA_ILi8EEESH_EEENS5_IJSH_SB_EEEEEEEvNS4_8identityENS4_13SM90_TMA_LOADES1F_vS1G_EENS_8epilogue10collective18CollectiveEpilogueINS1J_23Sm100TmaWarpSpecializedILi4ELi2ELi32ELb0ELb0EEEJSI_NS5_IJNSX_ISF_SB_EES1O_EEESJ_SK_SJ_SK_NS1J_6fusion15FusionCallbacksIS1N_NS1Q_17LinearCombinationISJ_fSJ_fLNS_15FloatRoundStyleE2EEESI_S1P_JEEENS4_5SM1004TMEM4LOAD26SM100_TMEM_LOAD_16dp32b32xES1H_NS16_INS17_ILi2ELi4ELi3EEES1A_NSX_INS5_IJS1B_SF_EEENS5_IJSF_SB_EEEEEEENS4_39AutoVectorizingCopyWithAssumedAlignmentILi128EEENS4_14SM90_TMA_STOREES24_S26_S26_EEEvvEEEEvNT_6ParamsE --------------------------
	.section	.nv.constant0._ZN7cutlass13device_kernelINS_4gemm6kernel13GemmUniversalIN4cute5tupleIJiiiiEEENS1_10collective13CollectiveMmaINS1_35MainloopSm100TmaUmmaWarpSpecializedILi20ELi2ELi4ENS5_IJNS4_1CILi1EEENSA_ILi2EEESB_EEEEENS5_IJNSA_ILi64EEENSA_ILi256EEENSA_ILi32EEEEEENS_12float_e4m3_tENS5_IJlSB_lEEESJ_SK_NS4_8TiledMMAINS4_8MMA_AtomIJNS4_10MMA_TraitsINS4_19SM100_MMA_F8F6F4_SSEJSJ_SJ_fSF_SG_NS4_17integral_constantINS4_4UMMA5MajorELSR_0EEESS_NSP_INSQ_7ScaleInELST_0EEESU_EEEEEENS4_6LayoutINS5_IJSB_SB_SB_EEENS5_IJNSA_ILi0EEESZ_SZ_EEEEENS5_IJNS4_10UnderscoreES12_S12_EEEEENS4_23SM90_TMA_LOAD_MULTICASTENS4_14ComposedLayoutINS4_7SwizzleILi1ELi4ELi3EEENS4_18smem_ptr_flag_bitsILi8EEENSX_INS5_IJNSA_ILi8EEESH_EEENS5_IJSH_SB_EEEEEEEvNS4_8identityENS4_13SM90_TMA_LOADES1F_vS1G_EENS_8epilogue10collective18CollectiveEpilogueINS1J_23Sm100TmaWarpSpecializedILi4ELi2ELi32ELb0ELb0EEEJSI_NS5_IJNSX_ISF_SB_EES1O_EEESJ_SK_SJ_SK_NS1J_6fusion15FusionCallbacksIS1N_NS1Q_17LinearCombinationISJ_fSJ_fLNS_15FloatRoundStyleE2EEESI_S1P_JEEENS4_5SM1004TMEM4LOAD26SM100_TMEM_LOAD_16dp32b32xES1H_NS16_INS17_ILi2ELi4ELi3EEES1A_NSX_INS5_IJS1B_SF_EEENS5_IJSF_SB_EEEEEEENS4_39AutoVectorizingCopyWithAssumedAlignmentILi128EEENS4_14SM90_TMA_STOREES24_S26_S26_EEEvvEEEEvNT_6ParamsE,"a",@progbits
	.sectionflags	@""
	.align	4
.nv.constant0._ZN7cutlass13device_kernelINS_4gemm6kernel13GemmUniversalIN4cute5tupleIJiiiiEEENS1_10collective13CollectiveMmaINS1_35MainloopSm100TmaUmmaWarpSpecializedILi20ELi2ELi4ENS5_IJNS4_1CILi1EEENSA_ILi2EEESB_EEEEENS5_IJNSA_ILi64EEENSA_ILi256EEENSA_ILi32EEEEEENS_12float_e4m3_tENS5_IJlSB_lEEESJ_SK_NS4_8TiledMMAINS4_8MMA_AtomIJNS4_10MMA_TraitsINS4_19SM100_MMA_F8F6F4_SSEJSJ_SJ_fSF_SG_NS4_17integral_constantINS4_4UMMA5MajorELSR_0EEESS_NSP_INSQ_7ScaleInELST_0EEESU_EEEEEENS4_6LayoutINS5_IJSB_SB_SB_EEENS5_IJNSA_ILi0EEESZ_SZ_EEEEENS5_IJNS4_10UnderscoreES12_S12_EEEEENS4_23SM90_TMA_LOAD_MULTICASTENS4_14ComposedLayoutINS4_7SwizzleILi1ELi4ELi3EEENS4_18smem_ptr_flag_bitsILi8EEENSX_INS5_IJNSA_ILi8EEESH_EEENS5_IJSH_SB_EEEEEEEvNS4_8identityENS4_13SM90_TMA_LOADES1F_vS1G_EENS_8epilogue10collective18CollectiveEpilogueINS1J_23Sm100TmaWarpSpecializedILi4ELi2ELi32ELb0ELb0EEEJSI_NS5_IJNSX_ISF_SB_EES1O_EEESJ_SK_SJ_SK_NS1J_6fusion15FusionCallbacksIS1N_NS1Q_17LinearCombinationISJ_fSJ_fLNS_15FloatRoundStyleE2EEESI_S1P_JEEENS4_5SM1004TMEM4LOAD26SM100_TMEM_LOAD_16dp32b32xES1H_NS16_INS17_ILi2ELi4ELi3EEES1A_NSX_INS5_IJS1B_SF_EEENS5_IJSF_SB_EEEEEEENS4_39AutoVectorizingCopyWithAssumedAlignmentILi128EEENS4_14SM90_TMA_STOREES24_S26_S26_EEEvvEEEEvNT_6ParamsE:
	.zero		2944


//--------------------- SYMBOLS --------------------------

	.type		.nv.reservedSmem.offset0,@object
	.size		.nv.reservedSmem.offset0,0x4
	.type		.nv.reservedSmem.cap,@object
	.size		.nv.reservedSmem.cap,0x4
	.type		__assertfail,@function
